	.target	sm_90a

	.elftype	@"ET_EXEC"


//--------------------- .note.nv.tkinfo           --------------------------
	.section	.note.nv.tkinfo,"",@"SHT_NOTE"
	.sectionflags	@"SHF_NOTE_NV_TKINFO"
	.tkinfo
        /*0018*/ 	.word	0x00000002
        /*0030*/ 	.string	""
        /*0030*/ 	.string	"ptxas"
        /*0030*/ 	.string	"Cuda compilation tools, release 13.0, V13.0.88"
        /*0030*/ 	.string	"Build cuda_13.0.r13.0/compiler.36424714_0"
        /*0030*/ 	.string	"-arch sm_90a -m 64 "



//--------------------- .note.nv.cuinfo           --------------------------
	.section	.note.nv.cuinfo,"",@"SHT_NOTE"
	.sectionflags	@"SHF_NOTE_NV_CUINFO"
        /*0018*/ 	.short	0x0002
        /*001a*/ 	.short	0x005a
        /*001c*/ 	.short	0x0082
	.zero		2


//--------------------- .nv.info                  --------------------------
	.section	.nv.info,"",@"SHT_CUDA_INFO"
	.align	4


	//----- nvinfo : EIATTR_REGCOUNT
	.align		4
        /*0000*/ 	.byte	0x04, 0x2f
        /*0002*/ 	.short	(.L_15 - .L_14)
	.align		4
.L_14:
        /*0004*/ 	.word	index@(_ZN7cutlass13device_kernelINS_4gemm6kernel13GemmUniversalIN4cute5tupleIJiiiiEEENS1_10collective13CollectiveMmaINS1_34MainloopSm90TmaGmmaWarpSpecializedILi9ENS5_IJNS4_1CILi4EEESB_NSA_ILi1EEEEEENS1_35KernelTmaWarpSpecializedCooperativeEEENS5_IJNSA_ILi128EEENSA_ILi256EEENSA_ILi32EEEEEENS_10bfloat16_tENS5_IJlSC_lEEESK_SL_NS4_8TiledMMAINS4_8MMA_AtomIJNS4_4SM904GMMA28MMA_64x256x16_F32BF16BF16_SSILNSP_5MajorE0ELSR_0ELNSP_7ScaleInE1ELSS_1EEEEEENS4_6LayoutINS5_IJNSA_ILi2EEESC_SC_EEENS5_IJSC_NSA_ILi0EEESY_EEEEENS5_IJNS4_10UnderscoreES11_S11_EEEEENS4_23SM90_TMA_LOAD_MULTICASTENS4_14ComposedLayoutINS4_7SwizzleILi2ELi4ELi3EEENS4_18smem_ptr_flag_bitsILi16EEENSV_INS5_IJNSA_ILi8EEESI_EEENS5_IJSI_SC_EEEEEEEvNS4_8identityES14_S1E_vS1F_EENS_8epilogue10collective6detail29Sm90TmaWarpSpecializedAdapterINS1I_15DefaultEpilogueISK_SL_SL_NS1H_6thread17LinearCombinationISK_Li1EffLNS1M_9ScaleType4KindE0ELNS_15FloatRoundStyleE2ESK_EENS1_15EpilogueDefaultEEEEEvvEEEEvNT_6ParamsE)
        /*0008*/ 	.word	0x000000a8


	//----- nvinfo : EIATTR_FRAME_SIZE
	.align		4
.L_15:
        /*000c*/ 	.byte	0x04, 0x11
        /*000e*/ 	.short	(.L_17 - .L_16)
	.align		4
.L_16:
        /*0010*/ 	.word	index@(_ZN7cutlass13device_kernelINS_4gemm6kernel13GemmUniversalIN4cute5tupleIJiiiiEEENS1_10collective13CollectiveMmaINS1_34MainloopSm90TmaGmmaWarpSpecializedILi9ENS5_IJNS4_1CILi4EEESB_NSA_ILi1EEEEEENS1_35KernelTmaWarpSpecializedCooperativeEEENS5_IJNSA_ILi128EEENSA_ILi256EEENSA_ILi32EEEEEENS_10bfloat16_tENS5_IJlSC_lEEESK_SL_NS4_8TiledMMAINS4_8MMA_AtomIJNS4_4SM904GMMA28MMA_64x256x16_F32BF16BF16_SSILNSP_5MajorE0ELSR_0ELNSP_7ScaleInE1ELSS_1EEEEEENS4_6LayoutINS5_IJNSA_ILi2EEESC_SC_EEENS5_IJSC_NSA_ILi0EEESY_EEEEENS5_IJNS4_10UnderscoreES11_S11_EEEEENS4_23SM90_TMA_LOAD_MULTICASTENS4_14ComposedLayoutINS4_7SwizzleILi2ELi4ELi3EEENS4_18smem_ptr_flag_bitsILi16EEENSV_INS5_IJNSA_ILi8EEESI_EEENS5_IJSI_SC_EEEEEEEvNS4_8identityES14_S1E_vS1F_EENS_8epilogue10collective6detail29Sm90TmaWarpSpecializedAdapterINS1I_15DefaultEpilogueISK_SL_SL_NS1H_6thread17LinearCombinationISK_Li1EffLNS1M_9ScaleType4KindE0ELNS_15FloatRoundStyleE2ESK_EENS1_15EpilogueDefaultEEEEEvvEEEEvNT_6ParamsE)
        /*0014*/ 	.word	0x00000000


	//----- nvinfo : EIATTR_MIN_STACK_SIZE
	.align		4
.L_17:
        /*0018*/ 	.byte	0x04, 0x12
        /*001a*/ 	.short	(.L_19 - .L_18)
	.align		4
.L_18:
        /*001c*/ 	.word	index@(_ZN7cutlass13device_kernelINS_4gemm6kernel13GemmUniversalIN4cute5tupleIJiiiiEEENS1_10collective13CollectiveMmaINS1_34MainloopSm90TmaGmmaWarpSpecializedILi9ENS5_IJNS4_1CILi4EEESB_NSA_ILi1EEEEEENS1_35KernelTmaWarpSpecializedCooperativeEEENS5_IJNSA_ILi128EEENSA_ILi256EEENSA_ILi32EEEEEENS_10bfloat16_tENS5_IJlSC_lEEESK_SL_NS4_8TiledMMAINS4_8MMA_AtomIJNS4_4SM904GMMA28MMA_64x256x16_F32BF16BF16_SSILNSP_5MajorE0ELSR_0ELNSP_7ScaleInE1ELSS_1EEEEEENS4_6LayoutINS5_IJNSA_ILi2EEESC_SC_EEENS5_IJSC_NSA_ILi0EEESY_EEEEENS5_IJNS4_10UnderscoreES11_S11_EEEEENS4_23SM90_TMA_LOAD_MULTICASTENS4_14ComposedLayoutINS4_7SwizzleILi2ELi4ELi3EEENS4_18smem_ptr_flag_bitsILi16EEENSV_INS5_IJNSA_ILi8EEESI_EEENS5_IJSI_SC_EEEEEEEvNS4_8identityES14_S1E_vS1F_EENS_8epilogue10collective6detail29Sm90TmaWarpSpecializedAdapterINS1I_15DefaultEpilogueISK_SL_SL_NS1H_6thread17LinearCombinationISK_Li1EffLNS1M_9ScaleType4KindE0ELNS_15FloatRoundStyleE2ESK_EENS1_15EpilogueDefaultEEEEEvvEEEEvNT_6ParamsE)
        /*0020*/ 	.word	0x00000000
.L_19:


//--------------------- .nv.compat                --------------------------
	.section	.nv.compat,"",@"SHT_CUDA_COMPAT_INFO"
	.align	4
        /*0000*/ 	.byte	0x02, 0x09, 0x01, 0x00, 0x02, 0x02, 0x04, 0x00, 0x02, 0x05, 0x05, 0x00, 0x03, 0x07, 0x01, 0x01
        /*0010*/ 	.byte	0x02, 0x03, 0x01, 0x00, 0x02, 0x06, 0x01, 0x00, 0x04, 0x0b, 0x08, 0x00, 0x00, 0x00, 0x00, 0x00
        /*0020*/ 	.byte	0x00, 0x00, 0x00, 0x00


//--------------------- .nv.info._ZN7cutlass13device_kernelINS_4gemm6kernel13GemmUniversalIN4cute5tupleIJiiiiEEENS1_10collective13CollectiveMmaINS1_34MainloopSm90TmaGmmaWarpSpecializedILi9ENS5_IJNS4_1CILi4EEESB_NSA_ILi1EEEEEENS1_35KernelTmaWarpSpecializedCooperativeEEENS5_IJNSA_ILi128EEENSA_ILi256EEENSA_ILi32EEEEEENS_10bfloat16_tENS5_IJlSC_lEEESK_SL_NS4_8TiledMMAINS4_8MMA_AtomIJNS4_4SM904GMMA28MMA_64x256x16_F32BF16BF16_SSILNSP_5MajorE0ELSR_0ELNSP_7ScaleInE1ELSS_1EEEEEENS4_6LayoutINS5_IJNSA_ILi2EEESC_SC_EEENS5_IJSC_NSA_ILi0EEESY_EEEEENS5_IJNS4_10UnderscoreES11_S11_EEEEENS4_23SM90_TMA_LOAD_MULTICASTENS4_14ComposedLayoutINS4_7SwizzleILi2ELi4ELi3EEENS4_18smem_ptr_flag_bitsILi16EEENSV_INS5_IJNSA_ILi8EEESI_EEENS5_IJSI_SC_EEEEEEEvNS4_8identityES14_S1E_vS1F_EENS_8epilogue10collective6detail29Sm90TmaWarpSpecializedAdapterINS1I_15DefaultEpilogueISK_SL_SL_NS1H_6thread17LinearCombinationISK_Li1EffLNS1M_9ScaleType4KindE0ELNS_15FloatRoundStyleE2ESK_EENS1_15EpilogueDefaultEEEEEvvEEEEvNT_6ParamsE --------------------------
	.section	.nv.info._ZN7cutlass13device_kernelINS_4gemm6kernel13GemmUniversalIN4cute5tupleIJiiiiEEENS1_10collective13CollectiveMmaINS1_34MainloopSm90TmaGmmaWarpSpecializedILi9ENS5_IJNS4_1CILi4EEESB_NSA_ILi1EEEEEENS1_35KernelTmaWarpSpecializedCooperativeEEENS5_IJNSA_ILi128EEENSA_ILi256EEENSA_ILi32EEEEEENS_10bfloat16_tENS5_IJlSC_lEEESK_SL_NS4_8TiledMMAINS4_8MMA_AtomIJNS4_4SM904GMMA28MMA_64x256x16_F32BF16BF16_SSILNSP_5MajorE0ELSR_0ELNSP_7ScaleInE1ELSS_1EEEEEENS4_6LayoutINS5_IJNSA_ILi2EEESC_SC_EEENS5_IJSC_NSA_ILi0EEESY_EEEEENS5_IJNS4_10UnderscoreES11_S11_EEEEENS4_23SM90_TMA_LOAD_MULTICASTENS4_14ComposedLayoutINS4_7SwizzleILi2ELi4ELi3EEENS4_18smem_ptr_flag_bitsILi16EEENSV_INS5_IJNSA_ILi8EEESI_EEENS5_IJSI_SC_EEEEEEEvNS4_8identityES14_S1E_vS1F_EENS_8epilogue10collective6detail29Sm90TmaWarpSpecializedAdapterINS1I_15DefaultEpilogueISK_SL_SL_NS1H_6thread17LinearCombinationISK_Li1EffLNS1M_9ScaleType4KindE0ELNS_15FloatRoundStyleE2ESK_EENS1_15EpilogueDefaultEEEEEvvEEEEvNT_6ParamsE,"",@"SHT_CUDA_INFO"
	.sectionflags	@""
	.align	4


	//----- nvinfo : EIATTR_CUDA_API_VERSION
	.align		4
        /*0000*/ 	.byte	0x04, 0x37
        /*0002*/ 	.short	(.L_21 - .L_20)
.L_20:
        /*0004*/ 	.word	0x00000082


	//----- nvinfo : EIATTR_KPARAM_INFO
	.align		4
.L_21:
        /*0008*/ 	.byte	0x04, 0x17
        /*000a*/ 	.short	(.L_23 - .L_22)
.L_22:
        /*000c*/ 	.word	0x00000000
        /*0010*/ 	.short	0x0000
        /*0012*/ 	.short	0x0070
        /*0014*/ 	.byte	0x00, 0xf0, 0x01, 0x10


	//----- nvinfo : EIATTR_SPARSE_MMA_MASK
	.align		4
.L_23:
        /*0018*/ 	.byte	0x03, 0x50
        /*001a*/ 	.short	0x0000


	//----- nvinfo : EIATTR_MAXREG_COUNT
	.align		4
        /*001c*/ 	.byte	0x03, 0x1b
        /*001e*/ 	.short	0x00a8


	//----- nvinfo : EIATTR_NUM_BARRIERS
	.align		4
        /*0020*/ 	.byte	0x02, 0x4c
        /*0022*/ 	.byte	0x01
	.zero		1


	//----- nvinfo : EIATTR_EXTERNS
	.align		4
        /*0024*/ 	.byte	0x04, 0x0f
        /*0026*/ 	.short	(.L_25 - .L_24)


	//   ....[0]....
	.align		4
.L_24:
        /*0028*/ 	.word	index@(__assertfail)


	//----- nvinfo : EIATTR_MERCURY_ISA_VERSION
	.align		4
.L_25:
        /*002c*/ 	.byte	0x03, 0x5f
        /*002e*/ 	.short	0x0101


	//----- nvinfo : EIATTR_INT_WARP_WIDE_INSTR_OFFSETS
	.align		4
        /*0030*/ 	.byte	0x04, 0x31
        /*0032*/ 	.short	(.L_27 - .L_26)


	//   ....[0]....
.L_26:
        /*0034*/ 	.word	0x00000550


	//   ....[1]....
        /*0038*/ 	.word	0x00000580


	//   ....[2]....
        /*003c*/ 	.word	0x00000730


	//----- nvinfo : EIATTR_COOP_GROUP_MASK_REGIDS
	.align		4
.L_27:
        /*0040*/ 	.byte	0x04, 0x29
        /*0042*/ 	.short	(.L_29 - .L_28)


	//   ....[0]....
.L_28:
        /*0044*/ 	.word	0xffffffff


	//   ....[1]....
        /*0048*/ 	.word	0xffffffff


	//   ....[2]....
        /*004c*/ 	.word	0xffffffff


	//   ....[3]....
        /*0050*/ 	.word	0xffffffff


	//   ....[4]....
        /*0054*/ 	.word	0xffffffff


	//   ....[5]....
        /*0058*/ 	.word	0xffffffff


	//----- nvinfo : EIATTR_COOP_GROUP_INSTR_OFFSETS
	.align		4
.L_29:
        /*005c*/ 	.byte	0x04, 0x28
        /*005e*/ 	.short	(.L_31 - .L_30)


	//   ....[0]....
.L_30:
        /*0060*/ 	.word	0x00000060


	//   ....[1]....
        /*0064*/ 	.word	0x00000070


	//   ....[2]....
        /*0068*/ 	.word	0x00000130


	//   ....[3]....
        /*006c*/ 	.word	0x000003a0


	//   ....[4]....
        /*0070*/ 	.word	0x000008e0


	//   ....[5]....
        /*0074*/ 	.word	0x00001330


	//----- nvinfo : EIATTR_REG_RECONFIG
	.align		4
.L_31:
        /*0078*/ 	.byte	0x01, 0x54
	.zero		2


	//----- nvinfo : EIATTR_SYSCALL_OFFSETS
	.align		4
        /*007c*/ 	.byte	0x04, 0x46
        /*007e*/ 	.short	(.L_33 - .L_32)


	//   ....[0]....
.L_32:
        /*0080*/ 	.word	0x000014f0


	//----- nvinfo : EIATTR_MBARRIER_INSTR_OFFSETS
	.align		4
.L_33:
        /*0084*/ 	.byte	0x04, 0x39
        /*0086*/ 	.short	(.L_35 - .L_34)


	//   ....[0]....
.L_34:
        /*0088*/ 	.word	0x00000250
        /*008c*/ 	.word	0x000000ff
        /*0090*/ 	.word	0x00000000
        /*0094*/ 	.short	0x0100
        /*0096*/ 	.byte	0x08
	.zero		1


	//   ....[1]....
        /*0098*/ 	.word	0x00000260
        /*009c*/ 	.word	0x000000ff
        /*00a0*/ 	.word	0x00000048
        /*00a4*/ 	.short	0x0100
        /*00a6*/ 	.byte	0x08
	.zero		1


	//   ....[2]....
        /*00a8*/ 	.word	0x00000270
        /*00ac*/ 	.word	0x000000ff
        /*00b0*/ 	.word	0x00000008
        /*00b4*/ 	.short	0x0100
        /*00b6*/ 	.byte	0x08
	.zero		1


	//   ....[3]....
        /*00b8*/ 	.word	0x00000280
        /*00bc*/ 	.word	0x000000ff
        /*00c0*/ 	.word	0x00000050
        /*00c4*/ 	.short	0x0100
        /*00c6*/ 	.byte	0x08
	.zero		1


	//   ....[4]....
        /*00c8*/ 	.word	0x00000290
        /*00cc*/ 	.word	0x000000ff
        /*00d0*/ 	.word	0x00000010
        /*00d4*/ 	.short	0x0100
        /*00d6*/ 	.byte	0x08
	.zero		1


	//   ....[5]....
        /*00d8*/ 	.word	0x000002a0
        /*00dc*/ 	.word	0x000000ff
        /*00e0*/ 	.word	0x00000058
        /*00e4*/ 	.short	0x0100
        /*00e6*/ 	.byte	0x08
	.zero		1


	//   ....[6]....
        /*00e8*/ 	.word	0x000002b0
        /*00ec*/ 	.word	0x000000ff
        /*00f0*/ 	.word	0x00000018
        /*00f4*/ 	.short	0x0100
        /*00f6*/ 	.byte	0x08
	.zero		1


	//   ....[7]....
        /*00f8*/ 	.word	0x000002c0
        /*00fc*/ 	.word	0x000000ff
        /*0100*/ 	.word	0x00000060
        /*0104*/ 	.short	0x0100
        /*0106*/ 	.byte	0x08
	.zero		1


	//   ....[8]....
        /*0108*/ 	.word	0x000002d0
        /*010c*/ 	.word	0x000000ff
        /*0110*/ 	.word	0x00000020
        /*0114*/ 	.short	0x0100
        /*0116*/ 	.byte	0x08
	.zero		1


	//   ....[9]....
        /*0118*/ 	.word	0x000002e0
        /*011c*/ 	.word	0x000000ff
        /*0120*/ 	.word	0x00000068
        /*0124*/ 	.short	0x0100
        /*0126*/ 	.byte	0x08
	.zero		1


	//   ....[10]....
        /*0128*/ 	.word	0x000002f0
        /*012c*/ 	.word	0x000000ff
        /*0130*/ 	.word	0x00000028
        /*0134*/ 	.short	0x0100
        /*0136*/ 	.byte	0x08
	.zero		1


	//   ....[11]....
        /*0138*/ 	.word	0x00000300
        /*013c*/ 	.word	0x000000ff
        /*0140*/ 	.word	0x00000070
        /*0144*/ 	.short	0x0100
        /*0146*/ 	.byte	0x08
	.zero		1


	//   ....[12]....
        /*0148*/ 	.word	0x00000310
        /*014c*/ 	.word	0x000000ff
        /*0150*/ 	.word	0x00000030
        /*0154*/ 	.short	0x0100
        /*0156*/ 	.byte	0x08
	.zero		1


	//   ....[13]....
        /*0158*/ 	.word	0x00000320
        /*015c*/ 	.word	0x000000ff
        /*0160*/ 	.word	0x00000078
        /*0164*/ 	.short	0x0100
        /*0166*/ 	.byte	0x08
	.zero		1


	//   ....[14]....
        /*0168*/ 	.word	0x00000330
        /*016c*/ 	.word	0x000000ff
        /*0170*/ 	.word	0x00000038
        /*0174*/ 	.short	0x0100
        /*0176*/ 	.byte	0x08
	.zero		1


	//   ....[15]....
        /*0178*/ 	.word	0x00000340
        /*017c*/ 	.word	0x000000ff
        /*0180*/ 	.word	0x00000080
        /*0184*/ 	.short	0x0100
        /*0186*/ 	.byte	0x08
	.zero		1


	//   ....[16]....
        /*0188*/ 	.word	0x00000350
        /*018c*/ 	.word	0x000000ff
        /*0190*/ 	.word	0x00000040
        /*0194*/ 	.short	0x0100
        /*0196*/ 	.byte	0x08
	.zero		1


	//   ....[17]....
        /*0198*/ 	.word	0x00000360
        /*019c*/ 	.word	0x000000ff
        /*01a0*/ 	.word	0x00000088
        /*01a4*/ 	.short	0x0100
        /*01a6*/ 	.byte	0x08
	.zero		1


	//   ....[18]....
        /*01a8*/ 	.word	0x000007c0
        /*01ac*/ 	.word	0x000000ff
        /*01b0*/ 	.word	0x000000a0
        /*01b4*/ 	.short	0x0100
        /*01b6*/ 	.byte	0x06
	.zero		1


	//   ....[19]....
        /*01b8*/ 	.word	0x00000860
        /*01bc*/ 	.word	0x000000ff
        /*01c0*/ 	.word	0x000000a8
        /*01c4*/ 	.short	0x0100
        /*01c6*/ 	.byte	0x06
	.zero		1


	//   ....[20]....
        /*01c8*/ 	.word	0x000015b0
        /*01cc*/ 	.word	0x00000003
        /*01d0*/ 	.word	0x00000000
        /*01d4*/ 	.short	0x010a
        /*01d6*/ 	.byte	0x3f
	.zero		1


	//   ....[21]....
        /*01d8*/ 	.word	0x000015f0
        /*01dc*/ 	.word	0x00000003
        /*01e0*/ 	.word	0x00000000
        /*01e4*/ 	.short	0x010a
        /*01e6*/ 	.byte	0x3f
	.zero		1


	//   ....[22]....
        /*01e8*/ 	.word	0x000018d0
        /*01ec*/ 	.word	0x00000005
        /*01f0*/ 	.word	0x00000000
        /*01f4*/ 	.short	0x010a
        /*01f6*/ 	.byte	0x3f
	.zero		1


	//   ....[23]....
        /*01f8*/ 	.word	0x00001910
        /*01fc*/ 	.word	0x00000005
        /*0200*/ 	.word	0x00000000
        /*0204*/ 	.short	0x010a
        /*0206*/ 	.byte	0x3f
	.zero		1


	//   ....[24]....
        /*0208*/ 	.word	0x00001a80
        /*020c*/ 	.word	0x00000005
        /*0210*/ 	.word	0x00000000
        /*0214*/ 	.short	0x0101
        /*0216*/ 	.byte	0x3f
	.zero		1


	//   ....[25]....
        /*0218*/ 	.word	0x00001ca0
        /*021c*/ 	.word	0x00000003
        /*0220*/ 	.word	0x00000000
        /*0224*/ 	.short	0x0101
        /*0226*/ 	.byte	0x3f
	.zero		1


	//   ....[26]....
        /*0228*/ 	.word	0x0000abb0
        /*022c*/ 	.word	0x0000000e
        /*0230*/ 	.word	0x00000048
        /*0234*/ 	.short	0x010a
        /*0236*/ 	.byte	0x3f
	.zero		1


	//   ....[27]....
        /*0238*/ 	.word	0x0000af60
        /*023c*/ 	.word	0x00000006
        /*0240*/ 	.word	0x000000a8
        /*0244*/ 	.short	0x0101
        /*0246*/ 	.byte	0x3f
	.zero		1


	//   ....[28]....
        /*0248*/ 	.word	0x0000b690
        /*024c*/ 	.word	0x00000007
        /*0250*/ 	.word	0x00000000
        /*0254*/ 	.short	0x010a
        /*0256*/ 	.byte	0x3f
	.zero		1


	//   ....[29]....
        /*0258*/ 	.word	0x0000b710
        /*025c*/ 	.word	0x00000009
        /*0260*/ 	.word	0x00000000
        /*0264*/ 	.short	0x010a
        /*0266*/ 	.byte	0x3f
	.zero		1


	//   ....[30]....
        /*0268*/ 	.word	0x0000b7a0
        /*026c*/ 	.word	0x00000006
        /*0270*/ 	.word	0x00000000
        /*0274*/ 	.short	0x010a
        /*0276*/ 	.byte	0x3f
	.zero		1


	//   ....[31]....
        /*0278*/ 	.word	0x0000b830
        /*027c*/ 	.word	0x00000009
        /*0280*/ 	.word	0x00000000
        /*0284*/ 	.short	0x010a
        /*0286*/ 	.byte	0x3f
	.zero		1


	//   ....[32]....
        /*0288*/ 	.word	0x0000b8c0
        /*028c*/ 	.word	0x00000006
        /*0290*/ 	.word	0x00000000
        /*0294*/ 	.short	0x010a
        /*0296*/ 	.byte	0x3f
	.zero		1


	//   ....[33]....
        /*0298*/ 	.word	0x0000b950
        /*029c*/ 	.word	0x00000009
        /*02a0*/ 	.word	0x00000000
        /*02a4*/ 	.short	0x010a
        /*02a6*/ 	.byte	0x3f
	.zero		1


	//   ....[34]....
        /*02a8*/ 	.word	0x0000b9e0
        /*02ac*/ 	.word	0x00000006
        /*02b0*/ 	.word	0x00000000
        /*02b4*/ 	.short	0x010a
        /*02b6*/ 	.byte	0x3f
	.zero		1


	//   ....[35]....
        /*02b8*/ 	.word	0x0000ba70
        /*02bc*/ 	.word	0x00000009
        /*02c0*/ 	.word	0x00000000
        /*02c4*/ 	.short	0x010a
        /*02c6*/ 	.byte	0x3f
	.zero		1


	//   ....[36]....
        /*02c8*/ 	.word	0x0000bb00
        /*02cc*/ 	.word	0x00000003
        /*02d0*/ 	.word	0x00000000
        /*02d4*/ 	.short	0x010a
        /*02d6*/ 	.byte	0x3f
	.zero		1


	//   ....[37]....
        /*02d8*/ 	.word	0x0000bb60
        /*02dc*/ 	.word	0x00000003
        /*02e0*/ 	.word	0x00000000
        /*02e4*/ 	.short	0x010a
        /*02e6*/ 	.byte	0x3f
	.zero		1


	//   ....[38]....
        /*02e8*/ 	.word	0x0000bbb0
        /*02ec*/ 	.word	0x00000005
        /*02f0*/ 	.word	0x00000000
        /*02f4*/ 	.short	0x010a
        /*02f6*/ 	.byte	0x3f
	.zero		1


	//   ....[39]....
        /*02f8*/ 	.word	0x0000bc80
        /*02fc*/ 	.word	0x0000000e
        /*0300*/ 	.word	0x00000048
        /*0304*/ 	.short	0x010a
        /*0306*/ 	.byte	0x3f
	.zero		1


	//   ....[40]....
        /*0308*/ 	.word	0x0000bd50
        /*030c*/ 	.word	0x00000007
        /*0310*/ 	.word	0x00000000
        /*0314*/ 	.short	0x010a
        /*0316*/ 	.byte	0x3f
	.zero		1


	//   ....[41]....
        /*0318*/ 	.word	0x0000bda0
        /*031c*/ 	.word	0x00000009
        /*0320*/ 	.word	0x00000000
        /*0324*/ 	.short	0x010a
        /*0326*/ 	.byte	0x3f
	.zero		1


	//   ....[42]....
        /*0328*/ 	.word	0x0000bdf0
        /*032c*/ 	.word	0x00000006
        /*0330*/ 	.word	0x00000000
        /*0334*/ 	.short	0x010a
        /*0336*/ 	.byte	0x3f
	.zero		1


	//   ....[43]....
        /*0338*/ 	.word	0x0000be40
        /*033c*/ 	.word	0x00000009
        /*0340*/ 	.word	0x00000000
        /*0344*/ 	.short	0x010a
        /*0346*/ 	.byte	0x3f
	.zero		1


	//   ....[44]....
        /*0348*/ 	.word	0x0000be90
        /*034c*/ 	.word	0x00000006
        /*0350*/ 	.word	0x00000000
        /*0354*/ 	.short	0x010a
        /*0356*/ 	.byte	0x3f
	.zero		1


	//   ....[45]....
        /*0358*/ 	.word	0x0000bee0
        /*035c*/ 	.word	0x00000009
        /*0360*/ 	.word	0x00000000
        /*0364*/ 	.short	0x010a
        /*0366*/ 	.byte	0x3f
	.zero		1


	//   ....[46]....
        /*0368*/ 	.word	0x0000bf30
        /*036c*/ 	.word	0x00000006
        /*0370*/ 	.word	0x00000000
        /*0374*/ 	.short	0x010a
        /*0376*/ 	.byte	0x3f
	.zero		1


	//   ....[47]....
        /*0378*/ 	.word	0x0000bf80
        /*037c*/ 	.word	0x00000009
        /*0380*/ 	.word	0x00000000
        /*0384*/ 	.short	0x010a
        /*0386*/ 	.byte	0x3f
	.zero		1


	//----- nvinfo : EIATTR_NUM_MBARRIERS
	.align		4
.L_35:
        /*0388*/ 	.byte	0x03, 0x38
        /*038a*/ 	.short	0x0014


	//----- nvinfo : EIATTR_EXIT_INSTR_OFFSETS
	.align		4
        /*038c*/ 	.byte	0x04, 0x1c
        /*038e*/ 	.short	(.L_37 - .L_36)


	//   ....[0]....
.L_36:
        /*0390*/ 	.word	0x00000a40


	//   ....[1]....
        /*0394*/ 	.word	0x00001260


	//   ....[2]....
        /*0398*/ 	.word	0x0000a1a0


	//   ....[3]....
        /*039c*/ 	.word	0x0000a700


	//   ....[4]....
        /*03a0*/ 	.word	0x0000bb50


	//----- nvinfo : EIATTR_MAX_THREADS
	.align		4
.L_37:
        /*03a4*/ 	.byte	0x04, 0x05
        /*03a6*/ 	.short	(.L_39 - .L_38)
.L_38:
        /*03a8*/ 	.word	0x00000180
        /*03ac*/ 	.word	0x00000001
        /*03b0*/ 	.word	0x00000001


	//----- nvinfo : EIATTR_CRS_STACK_SIZE
	.align		4
.L_39:
        /*03b4*/ 	.byte	0x04, 0x1e
        /*03b6*/ 	.short	(.L_41 - .L_40)
.L_40:
        /*03b8*/ 	.word	0x00000000


	//----- nvinfo : EIATTR_CBANK_PARAM_SIZE
	.align		4
.L_41:
        /*03bc*/ 	.byte	0x03, 0x19
        /*03be*/ 	.short	0x0470


	//----- nvinfo : EIATTR_PARAM_CBANK
	.align		4
        /*03c0*/ 	.byte	0x04, 0x0a
        /*03c2*/ 	.short	(.L_43 - .L_42)
	.align		4
.L_42:
        /*03c4*/ 	.word	index@(.nv.constant0._ZN7cutlass13device_kernelINS_4gemm6kernel13GemmUniversalIN4cute5tupleIJiiiiEEENS1_10collective13CollectiveMmaINS1_34MainloopSm90TmaGmmaWarpSpecializedILi9ENS5_IJNS4_1CILi4EEESB_NSA_ILi1EEEEEENS1_35KernelTmaWarpSpecializedCooperativeEEENS5_IJNSA_ILi128EEENSA_ILi256EEENSA_ILi32EEEEEENS_10bfloat16_tENS5_IJlSC_lEEESK_SL_NS4_8TiledMMAINS4_8MMA_AtomIJNS4_4SM904GMMA28MMA_64x256x16_F32BF16BF16_SSILNSP_5MajorE0ELSR_0ELNSP_7ScaleInE1ELSS_1EEEEEENS4_6LayoutINS5_IJNSA_ILi2EEESC_SC_EEENS5_IJSC_NSA_ILi0EEESY_EEEEENS5_IJNS4_10UnderscoreES11_S11_EEEEENS4_23SM90_TMA_LOAD_MULTICASTENS4_14ComposedLayoutINS4_7SwizzleILi2ELi4ELi3EEENS4_18smem_ptr_flag_bitsILi16EEENSV_INS5_IJNSA_ILi8EEESI_EEENS5_IJSI_SC_EEEEEEEvNS4_8identityES14_S1E_vS1F_EENS_8epilogue10collective6detail29Sm90TmaWarpSpecializedAdapterINS1I_15DefaultEpilogueISK_SL_SL_NS1H_6thread17LinearCombinationISK_Li1EffLNS1M_9ScaleType4KindE0ELNS_15FloatRoundStyleE2ESK_EENS1_15EpilogueDefaultEEEEEvvEEEEvNT_6ParamsE)
        /*03c8*/ 	.short	0x0210
        /*03ca*/ 	.short	0x0470


	//----- nvinfo : EIATTR_SW_WAR
	.align		4
.L_43:
        /*03cc*/ 	.byte	0x04, 0x36
        /*03ce*/ 	.short	(.L_45 - .L_44)
.L_44:
        /*03d0*/ 	.word	0x00000008
.L_45:


//--------------------- .nv.callgraph             --------------------------
	.section	.nv.callgraph,"",@"SHT_CUDA_CALLGRAPH"
	.align	4
	.sectionentsize	8
	.align		4
        /*0000*/ 	.word	0x00000000
	.align		4
        /*0004*/ 	.word	0xffffffff
	.align		4
        /*0008*/ 	.word	index@(_ZN7cutlass13device_kernelINS_4gemm6kernel13GemmUniversalIN4cute5tupleIJiiiiEEENS1_10collective13CollectiveMmaINS1_34MainloopSm90TmaGmmaWarpSpecializedILi9ENS5_IJNS4_1CILi4EEESB_NSA_ILi1EEEEEENS1_35KernelTmaWarpSpecializedCooperativeEEENS5_IJNSA_ILi128EEENSA_ILi256EEENSA_ILi32EEEEEENS_10bfloat16_tENS5_IJlSC_lEEESK_SL_NS4_8TiledMMAINS4_8MMA_AtomIJNS4_4SM904GMMA28MMA_64x256x16_F32BF16BF16_SSILNSP_5MajorE0ELSR_0ELNSP_7ScaleInE1ELSS_1EEEEEENS4_6LayoutINS5_IJNSA_ILi2EEESC_SC_EEENS5_IJSC_NSA_ILi0EEESY_EEEEENS5_IJNS4_10UnderscoreES11_S11_EEEEENS4_23SM90_TMA_LOAD_MULTICASTENS4_14ComposedLayoutINS4_7SwizzleILi2ELi4ELi3EEENS4_18smem_ptr_flag_bitsILi16EEENSV_INS5_IJNSA_ILi8EEESI_EEENS5_IJSI_SC_EEEEEEEvNS4_8identityES14_S1E_vS1F_EENS_8epilogue10collective6detail29Sm90TmaWarpSpecializedAdapterINS1I_15DefaultEpilogueISK_SL_SL_NS1H_6thread17LinearCombinationISK_Li1EffLNS1M_9ScaleType4KindE0ELNS_15FloatRoundStyleE2ESK_EENS1_15EpilogueDefaultEEEEEvvEEEEvNT_6ParamsE)
	.align		4
        /*000c*/ 	.word	index@(__assertfail)
	.align		4
        /*0010*/ 	.word	0x00000000
	.align		4
        /*0014*/ 	.word	0xfffffffe
	.align		4
        /*0018*/ 	.word	0x00000000
	.align		4
        /*001c*/ 	.word	0xfffffffd
	.align		4
        /*0020*/ 	.word	0x00000000
	.align		4
        /*0024*/ 	.word	0xfffffffc


//--------------------- .nv.constant4             --------------------------
	.section	.nv.constant4,"a",@progbits
	.align	8
	.align		8
.nv.constant4:
        /*0000*/ 	.dword	__assertfail
	.align		8
        /*0008*/ 	.dword	__unnamed_1
	.align		8
        /*0010*/ 	.dword	_ZN40_INTERNAL_9fe3c368_4_k_cu_d084697f_296814cuda3std3__45__cpo5beginE
	.align		8
        /*0018*/ 	.dword	_ZN40_INTERNAL_9fe3c368_4_k_cu_d084697f_296814cuda3std3__45__cpo3endE
	.align		8
        /*0020*/ 	.dword	_ZN40_INTERNAL_9fe3c368_4_k_cu_d084697f_296814cuda3std3__45__cpo6cbeginE
	.align		8
        /*0028*/ 	.dword	_ZN40_INTERNAL_9fe3c368_4_k_cu_d084697f_296814cuda3std3__45__cpo4cendE
	.align		8
        /*0030*/ 	.dword	_ZN40_INTERNAL_9fe3c368_4_k_cu_d084697f_296814cuda3std3__442_GLOBAL__N__9fe3c368_4_k_cu_d084697f_296816ignoreE
	.align		8
        /*0038*/ 	.dword	_ZN40_INTERNAL_9fe3c368_4_k_cu_d084697f_296814cuda3std3__419piecewise_constructE
	.align		8
        /*0040*/ 	.dword	_ZN40_INTERNAL_9fe3c368_4_k_cu_d084697f_296814cuda3std3__48in_placeE
	.align		8
        /*0048*/ 	.dword	_ZN40_INTERNAL_9fe3c368_4_k_cu_d084697f_296814cuda3std6ranges3__45__cpo4swapE
	.align		8
        /*0050*/ 	.dword	_ZN40_INTERNAL_9fe3c368_4_k_cu_d084697f_296814cuda3std6ranges3__45__cpo9iter_moveE
	.align		8
        /*0058*/ 	.dword	_ZN40_INTERNAL_9fe3c368_4_k_cu_d084697f_296814cute7productE
	.align		8
        /*0060*/ 	.dword	_ZN40_INTERNAL_9fe3c368_4_k_cu_d084697f_296814cute1_E
	.align		8
        /*0068*/ 	.dword	$str$22
	.align		8
        /*0070*/ 	.dword	$str$23


//--------------------- .text._ZN7cutlass13device_kernelINS_4gemm6kernel13GemmUniversalIN4cute5tupleIJiiiiEEENS1_10collective13CollectiveMmaINS1_34MainloopSm90TmaGmmaWarpSpecializedILi9ENS5_IJNS4_1CILi4EEESB_NSA_ILi1EEEEEENS1_35KernelTmaWarpSpecializedCooperativeEEENS5_IJNSA_ILi128EEENSA_ILi256EEENSA_ILi32EEEEEENS_10bfloat16_tENS5_IJlSC_lEEESK_SL_NS4_8TiledMMAINS4_8MMA_AtomIJNS4_4SM904GMMA28MMA_64x256x16_F32BF16BF16_SSILNSP_5MajorE0ELSR_0ELNSP_7ScaleInE1ELSS_1EEEEEENS4_6LayoutINS5_IJNSA_ILi2EEESC_SC_EEENS5_IJSC_NSA_ILi0EEESY_EEEEENS5_IJNS4_10UnderscoreES11_S11_EEEEENS4_23SM90_TMA_LOAD_MULTICASTENS4_14ComposedLayoutINS4_7SwizzleILi2ELi4ELi3EEENS4_18smem_ptr_flag_bitsILi16EEENSV_INS5_IJNSA_ILi8EEESI_EEENS5_IJSI_SC_EEEEEEEvNS4_8identityES14_S1E_vS1F_EENS_8epilogue10collective6detail29Sm90TmaWarpSpecializedAdapterINS1I_15DefaultEpilogueISK_SL_SL_NS1H_6thread17LinearCombinationISK_Li1EffLNS1M_9ScaleType4KindE0ELNS_15FloatRoundStyleE2ESK_EENS1_15EpilogueDefaultEEEEEvvEEEEvNT_6ParamsE --------------------------
	.section	.text._ZN7cutlass13device_kernelINS_4gemm6kernel13GemmUniversalIN4cute5tupleIJiiiiEEENS1_10collective13CollectiveMmaINS1_34MainloopSm90TmaGmmaWarpSpecializedILi9ENS5_IJNS4_1CILi4EEESB_NSA_ILi1EEEEEENS1_35KernelTmaWarpSpecializedCooperativeEEENS5_IJNSA_ILi128EEENSA_ILi256EEENSA_ILi32EEEEEENS_10bfloat16_tENS5_IJlSC_lEEESK_SL_NS4_8TiledMMAINS4_8MMA_AtomIJNS4_4SM904GMMA28MMA_64x256x16_F32BF16BF16_SSILNSP_5MajorE0ELSR_0ELNSP_7ScaleInE1ELSS_1EEEEEENS4_6LayoutINS5_IJNSA_ILi2EEESC_SC_EEENS5_IJSC_NSA_ILi0EEESY_EEEEENS5_IJNS4_10UnderscoreES11_S11_EEEEENS4_23SM90_TMA_LOAD_MULTICASTENS4_14ComposedLayoutINS4_7SwizzleILi2ELi4ELi3EEENS4_18smem_ptr_flag_bitsILi16EEENSV_INS5_IJNSA_ILi8EEESI_EEENS5_IJSI_SC_EEEEEEEvNS4_8identityES14_S1E_vS1F_EENS_8epilogue10collective6detail29Sm90TmaWarpSpecializedAdapterINS1I_15DefaultEpilogueISK_SL_SL_NS1H_6thread17LinearCombinationISK_Li1EffLNS1M_9ScaleType4KindE0ELNS_15FloatRoundStyleE2ESK_EENS1_15EpilogueDefaultEEEEEvvEEEEvNT_6ParamsE,"ax",@progbits
	.align	128
.text._ZN7cutlass13device_kernelINS_4gemm6kernel13GemmUniversalIN4cute5tupleIJiiiiEEENS1_10collective13CollectiveMmaINS1_34MainloopSm90TmaGmmaWarpSpecializedILi9ENS5_IJNS4_1CILi4EEESB_NSA_ILi1EEEEEENS1_35KernelTmaWarpSpecializedCooperativeEEENS5_IJNSA_ILi128EEENSA_ILi256EEENSA_ILi32EEEEEENS_10bfloat16_tENS5_IJlSC_lEEESK_SL_NS4_8TiledMMAINS4_8MMA_AtomIJNS4_4SM904GMMA28MMA_64x256x16_F32BF16BF16_SSILNSP_5MajorE0ELSR_0ELNSP_7ScaleInE1ELSS_1EEEEEENS4_6LayoutINS5_IJNSA_ILi2EEESC_SC_EEENS5_IJSC_NSA_ILi0EEESY_EEEEENS5_IJNS4_10UnderscoreES11_S11_EEEEENS4_23SM90_TMA_LOAD_MULTICASTENS4_14ComposedLayoutINS4_7SwizzleILi2ELi4ELi3EEENS4_18smem_ptr_flag_bitsILi16EEENSV_INS5_IJNSA_ILi8EEESI_EEENS5_IJSI_SC_EEEEEEEvNS4_8identityES14_S1E_vS1F_EENS_8epilogue10collective6detail29Sm90TmaWarpSpecializedAdapterINS1I_15DefaultEpilogueISK_SL_SL_NS1H_6thread17LinearCombinationISK_Li1EffLNS1M_9ScaleType4KindE0ELNS_15FloatRoundStyleE2ESK_EENS1_15EpilogueDefaultEEEEEvvEEEEvNT_6ParamsE:
        .type           _ZN7cutlass13device_kernelINS_4gemm6kernel13GemmUniversalIN4cute5tupleIJiiiiEEENS1_10collective13CollectiveMmaINS1_34MainloopSm90TmaGmmaWarpSpecializedILi9ENS5_IJNS4_1CILi4EEESB_NSA_ILi1EEEEEENS1_35KernelTmaWarpSpecializedCooperativeEEENS5_IJNSA_ILi128EEENSA_ILi256EEENSA_ILi32EEEEEENS_10bfloat16_tENS5_IJlSC_lEEESK_SL_NS4_8TiledMMAINS4_8MMA_AtomIJNS4_4SM904GMMA28MMA_64x256x16_F32BF16BF16_SSILNSP_5MajorE0ELSR_0ELNSP_7ScaleInE1ELSS_1EEEEEENS4_6LayoutINS5_IJNSA_ILi2EEESC_SC_EEENS5_IJSC_NSA_ILi0EEESY_EEEEENS5_IJNS4_10UnderscoreES11_S11_EEEEENS4_23SM90_TMA_LOAD_MULTICASTENS4_14ComposedLayoutINS4_7SwizzleILi2ELi4ELi3EEENS4_18smem_ptr_flag_bitsILi16EEENSV_INS5_IJNSA_ILi8EEESI_EEENS5_IJSI_SC_EEEEEEEvNS4_8identityES14_S1E_vS1F_EENS_8epilogue10collective6detail29Sm90TmaWarpSpecializedAdapterINS1I_15DefaultEpilogueISK_SL_SL_NS1H_6thread17LinearCombinationISK_Li1EffLNS1M_9ScaleType4KindE0ELNS_15FloatRoundStyleE2ESK_EENS1_15EpilogueDefaultEEEEEvvEEEEvNT_6ParamsE,@function
        .size           _ZN7cutlass13device_kernelINS_4gemm6kernel13GemmUniversalIN4cute5tupleIJiiiiEEENS1_10collective13CollectiveMmaINS1_34MainloopSm90TmaGmmaWarpSpecializedILi9ENS5_IJNS4_1CILi4EEESB_NSA_ILi1EEEEEENS1_35KernelTmaWarpSpecializedCooperativeEEENS5_IJNSA_ILi128EEENSA_ILi256EEENSA_ILi32EEEEEENS_10bfloat16_tENS5_IJlSC_lEEESK_SL_NS4_8TiledMMAINS4_8MMA_AtomIJNS4_4SM904GMMA28MMA_64x256x16_F32BF16BF16_SSILNSP_5MajorE0ELSR_0ELNSP_7ScaleInE1ELSS_1EEEEEENS4_6LayoutINS5_IJNSA_ILi2EEESC_SC_EEENS5_IJSC_NSA_ILi0EEESY_EEEEENS5_IJNS4_10UnderscoreES11_S11_EEEEENS4_23SM90_TMA_LOAD_MULTICASTENS4_14ComposedLayoutINS4_7SwizzleILi2ELi4ELi3EEENS4_18smem_ptr_flag_bitsILi16EEENSV_INS5_IJNSA_ILi8EEESI_EEENS5_IJSI_SC_EEEEEEEvNS4_8identityES14_S1E_vS1F_EENS_8epilogue10collective6detail29Sm90TmaWarpSpecializedAdapterINS1I_15DefaultEpilogueISK_SL_SL_NS1H_6thread17LinearCombinationISK_Li1EffLNS1M_9ScaleType4KindE0ELNS_15FloatRoundStyleE2ESK_EENS1_15EpilogueDefaultEEEEEvvEEEEvNT_6ParamsE,(.L_x_338 - _ZN7cutlass13device_kernelINS_4gemm6kernel13GemmUniversalIN4cute5tupleIJiiiiEEENS1_10collective13CollectiveMmaINS1_34MainloopSm90TmaGmmaWarpSpecializedILi9ENS5_IJNS4_1CILi4EEESB_NSA_ILi1EEEEEENS1_35KernelTmaWarpSpecializedCooperativeEEENS5_IJNSA_ILi128EEENSA_ILi256EEENSA_ILi32EEEEEENS_10bfloat16_tENS5_IJlSC_lEEESK_SL_NS4_8TiledMMAINS4_8MMA_AtomIJNS4_4SM904GMMA28MMA_64x256x16_F32BF16BF16_SSILNSP_5MajorE0ELSR_0ELNSP_7ScaleInE1ELSS_1EEEEEENS4_6LayoutINS5_IJNSA_ILi2EEESC_SC_EEENS5_IJSC_NSA_ILi0EEESY_EEEEENS5_IJNS4_10UnderscoreES11_S11_EEEEENS4_23SM90_TMA_LOAD_MULTICASTENS4_14ComposedLayoutINS4_7SwizzleILi2ELi4ELi3EEENS4_18smem_ptr_flag_bitsILi16EEENSV_INS5_IJNSA_ILi8EEESI_EEENS5_IJSI_SC_EEEEEEEvNS4_8identityES14_S1E_vS1F_EENS_8epilogue10collective6detail29Sm90TmaWarpSpecializedAdapterINS1I_15DefaultEpilogueISK_SL_SL_NS1H_6thread17LinearCombinationISK_Li1EffLNS1M_9ScaleType4KindE0ELNS_15FloatRoundStyleE2ESK_EENS1_15EpilogueDefaultEEEEEvvEEEEvNT_6ParamsE)
        .other          _ZN7cutlass13device_kernelINS_4gemm6kernel13GemmUniversalIN4cute5tupleIJiiiiEEENS1_10collective13CollectiveMmaINS1_34MainloopSm90TmaGmmaWarpSpecializedILi9ENS5_IJNS4_1CILi4EEESB_NSA_ILi1EEEEEENS1_35KernelTmaWarpSpecializedCooperativeEEENS5_IJNSA_ILi128EEENSA_ILi256EEENSA_ILi32EEEEEENS_10bfloat16_tENS5_IJlSC_lEEESK_SL_NS4_8TiledMMAINS4_8MMA_AtomIJNS4_4SM904GMMA28MMA_64x256x16_F32BF16BF16_SSILNSP_5MajorE0ELSR_0ELNSP_7ScaleInE1ELSS_1EEEEEENS4_6LayoutINS5_IJNSA_ILi2EEESC_SC_EEENS5_IJSC_NSA_ILi0EEESY_EEEEENS5_IJNS4_10UnderscoreES11_S11_EEEEENS4_23SM90_TMA_LOAD_MULTICASTENS4_14ComposedLayoutINS4_7SwizzleILi2ELi4ELi3EEENS4_18smem_ptr_flag_bitsILi16EEENSV_INS5_IJNSA_ILi8EEESI_EEENS5_IJSI_SC_EEEEEEEvNS4_8identityES14_S1E_vS1F_EENS_8epilogue10collective6detail29Sm90TmaWarpSpecializedAdapterINS1I_15DefaultEpilogueISK_SL_SL_NS1H_6thread17LinearCombinationISK_Li1EffLNS1M_9ScaleType4KindE0ELNS_15FloatRoundStyleE2ESK_EENS1_15EpilogueDefaultEEEEEvvEEEEvNT_6ParamsE,@"STO_CUDA_ENTRY STV_DEFAULT"
_ZN7cutlass13device_kernelINS_4gemm6kernel13GemmUniversalIN4cute5tupleIJiiiiEEENS1_10collective13CollectiveMmaINS1_34MainloopSm90TmaGmmaWarpSpecializedILi9ENS5_IJNS4_1CILi4EEESB_NSA_ILi1EEEEEENS1_35KernelTmaWarpSpecializedCooperativeEEENS5_IJNSA_ILi128EEENSA_ILi256EEENSA_ILi32EEEEEENS_10bfloat16_tENS5_IJlSC_lEEESK_SL_NS4_8TiledMMAINS4_8MMA_AtomIJNS4_4SM904GMMA28MMA_64x256x16_F32BF16BF16_SSILNSP_5MajorE0ELSR_0ELNSP_7ScaleInE1ELSS_1EEEEEENS4_6LayoutINS5_IJNSA_ILi2EEESC_SC_EEENS5_IJSC_NSA_ILi0EEESY_EEEEENS5_IJNS4_10UnderscoreES11_S11_EEEEENS4_23SM90_TMA_LOAD_MULTICASTENS4_14ComposedLayoutINS4_7SwizzleILi2ELi4ELi3EEENS4_18smem_ptr_flag_bitsILi16EEENSV_INS5_IJNSA_ILi8EEESI_EEENS5_IJSI_SC_EEEEEEEvNS4_8identityES14_S1E_vS1F_EENS_8epilogue10collective6detail29Sm90TmaWarpSpecializedAdapterINS1I_15DefaultEpilogueISK_SL_SL_NS1H_6thread17LinearCombinationISK_Li1EffLNS1M_9ScaleType4KindE0ELNS_15FloatRoundStyleE2ESK_EENS1_15EpilogueDefaultEEEEEvvEEEEvNT_6ParamsE:
[----:B------:R-:W0:Y:S01]  /*0000*/  LDC R1, c[0x0][0x28] ;  /* 0x00000a00ff017b82 */ /* 0x000e220000000800 */
[----:B------:R-:W1:Y:S01]  /*0010*/  S2R R18, SR_TID.X ;  /* 0x0000000000127919 */ /* 0x000e620000002100 */
[----:B------:R-:W-:Y:S01]  /*0020*/  ELECT P0, URZ, PT ;  /* 0x00000000003f782f */ /* 0x000fe20003800000 */
[----:B------:R-:W-:Y:S01]  /*0030*/  BSSY B0, `(.L_x_0) ;  /* 0x000000f000007945 */ /* 0x000fe20003800000 */
[--C-:B-1----:R-:W-:Y:S02]  /*0040*/  SHF.R.U32.HI R0, RZ, 0x5, R18.reuse ;  /* 0x00000005ff007819 */ /* 0x102fe40000011612 */
[----:B------:R-:W-:-:S03]  /*0050*/  SHF.R.U32.HI R3, RZ, 0x7, R18 ;  /* 0x00000007ff037819 */ /* 0x000fc60000011612 */
[----:B------:R-:W1:Y:S04]  /*0060*/  SHFL.IDX PT, R2, R0, RZ, 0x1f ;  /* 0x00001fff00027589 */ /* 0x000e6800000e0000 */
[----:B------:R2:W3:Y:S01]  /*0070*/  SHFL.IDX PT, R5, R3, RZ, 0x1f ;  /* 0x00001fff03057589 */ /* 0x0004e200000e0000 */
[----:B-1----:R-:W-:-:S13]  /*0080*/  ISETP.NE.OR P0, PT, R2, RZ, !P0 ;  /* 0x000000ff0200720c */ /* 0x002fda0004705670 */
[----:B0-23--:R-:W-:Y:S05]  /*0090*/  @P0 BRA `(.L_x_1) ;  /* 0x0000000000200947 */ /* 0x00dfea0003800000 */
[----:B------:R-:W-:Y:S02]  /*00a0*/  ULDC.64 UR4, c[0x0][0x198] ;  /* 0x0000660000047ab9 */ /* 0x000fe40000000a00 */
[----:B------:R-:W-:Y:S02]  /*00b0*/  UIADD3 UR6, UP0, UR4, 0xf0, URZ ;  /* 0x000000f004067890 */ /* 0x000fe4000ff1e03f */
[----:B------:R-:W-:Y:S02]  /*00c0*/  UIADD3 UR4, UP1, UR4, 0x1f0, URZ ;  /* 0x000001f004047890 */ /* 0x000fe4000ff3e03f */
[----:B------:R-:W-:Y:S02]  /*00d0*/  UIADD3.X UR7, URZ, UR5, URZ, UP0, !UPT ;  /* 0x000000053f077290 */ /* 0x000fe400087fe43f */
[----:B------:R-:W-:-:S07]  /*00e0*/  UIADD3.X UR5, URZ, UR5, URZ, UP1, !UPT ;  /* 0x000000053f057290 */ /* 0x000fce0008ffe43f */
[----:B------:R0:W-:Y:S02]  /*00f0*/  UTMACCTL.PF [UR6] ;  /* 0x00000000060079b9 */ /* 0x0001e40008040000 */
[----:B------:R0:W-:Y:S02]  /*0100*/  UTMACCTL.PF [UR4] ;  /* 0x00000000040079b9 */ /* 0x0001e40008040000 */
[----:B0-----:R-:W-:Y:S01]  /*0110*/  NOP ;  /* 0x0000000000007918 */ /* 0x001fe20000000000 */
.L_x_1:
[----:B------:R-:W-:Y:S05]  /*0120*/  BSYNC B0 ;  /* 0x0000000000007941 */ /* 0x000fea0003800000 */
.L_x_0:
[----:B------:R-:W0:Y:S02]  /*0130*/  SHFL.IDX PT, R3, R0, RZ, 0x1f ;  /* 0x00001fff00037589 */ /* 0x000e2400000e0000 */
[----:B0-----:R-:W-:-:S13]  /*0140*/  ISETP.NE.AND P0, PT, R3, RZ, PT ;  /* 0x000000ff0300720c */ /* 0x001fda0003f05270 */
[----:B------:R-:W-:Y:S05]  /*0150*/  @P0 BRA `(.L_x_2) ;  /* 0x00000000008c0947 */ /* 0x000fea0003800000 */
[----:B------:R-:W-:Y:S01]  /*0160*/  ELECT P0, URZ, PT ;  /* 0x00000000003f782f */ /* 0x000fe20003800000 */
[----:B------:R-:W-:-:S12]  /*0170*/  BSSY B0, `(.L_x_2) ;  /* 0x0000021000007945 */ /* 0x000fd80003800000 */
[----:B------:R-:W-:Y:S05]  /*0180*/  @!P0 BRA `(.L_x_3) ;  /* 0x00000000007c8947 */ /* 0x000fea0003800000 */
[----:B------:R-:W0:Y:S01]  /*0190*/  S2UR UR8, SR_CgaCtaId ;  /* 0x00000000000879c3 */ /* 0x000e220000008800 */
[----:B------:R-:W-:Y:S01]  /*01a0*/  UMOV UR4, 0x400 ;  /* 0x0000040000047882 */ /* 0x000fe20000000000 */
[----:B------:R-:W-:Y:S01]  /*01b0*/  UMOV UR5, 0x1 ;  /* 0x0000000100057882 */ /* 0x000fe20000000000 */
[----:B------:R-:W-:Y:S02]  /*01c0*/  UMOV UR6, 0xe ;  /* 0x0000000e00067882 */ /* 0x000fe40000000000 */
[----:B------:R-:W-:-:S04]  /*01d0*/  UIADD3 UR6, -UR6, 0x100000, URZ ;  /* 0x0010000006067890 */ /* 0x000fc8000fffe13f */
[----:B------:R-:W-:Y:S02]  /*01e0*/  USHF.L.U32 UR7, UR6, 0xb, URZ ;  /* 0x0000000b06077899 */ /* 0x000fe4000800063f */
[----:B------:R-:W-:Y:S02]  /*01f0*/  USHF.L.U32 UR6, UR6, 0x1, URZ ;  /* 0x0000000106067899 */ /* 0x000fe4000800063f */
[----:B0-----:R-:W-:Y:S02]  /*0200*/  ULEA UR8, UR8, UR4, 0x18 ;  /* 0x0000000408087291 */ /* 0x001fe4000f8ec03f */
[----:B------:R-:W-:-:S04]  /*0210*/  UIADD3 UR4, -UR5, 0x100000, URZ ;  /* 0x0010000005047890 */ /* 0x000fc8000fffe13f */
[----:B------:R-:W-:Y:S02]  /*0220*/  USHF.L.U32 UR5, UR4, 0xb, URZ ;  /* 0x0000000b04057899 */ /* 0x000fe4000800063f */
[----:B------:R-:W-:Y:S01]  /*0230*/  USHF.L.U32 UR4, UR4, 0x1, URZ ;  /* 0x0000000104047899 */ /* 0x000fe2000800063f */
[----:B------:R-:W0:Y:S11]  /*0240*/  FENCE.VIEW.ASYNC.S ;  /* 0x00000000000073c6 */ /* 0x000e360000000000 */
[----:B0-----:R0:W1:Y:S01]  /*0250*/  SYNCS.EXCH.64 URZ, [UR8], UR4 ;  /* 0x00000004083f75b2 */ /* 0x0010620008000100 */
[----:B------:R0:W2:Y:S01]  /*0260*/  SYNCS.EXCH.64 URZ, [UR8+0x48], UR6 ;  /* 0x00004806083f75b2 */ /* 0x0000a20008000100 */
[----:B------:R0:W3:Y:S01]  /*0270*/  SYNCS.EXCH.64 URZ, [UR8+0x8], UR4 ;  /* 0x00000804083f75b2 */ /* 0x0000e20008000100 */
[----:B------:R0:W4:Y:S01]  /*0280*/  SYNCS.EXCH.64 URZ, [UR8+0x50], UR6 ;  /* 0x00005006083f75b2 */ /* 0x0001220008000100 */
[----:B------:R0:W0:Y:S01]  /*0290*/  SYNCS.EXCH.64 URZ, [UR8+0x10], UR4 ;  /* 0x00001004083f75b2 */ /* 0x0000220008000100 */
        /* <DEDUP_REMOVED lines=13> */
[----:B------:R-:W-:Y:S01]  /*0370*/  NOP ;  /* 0x0000000000007918 */ /* 0x000fe20000000000 */
.L_x_3:
[----:B0-----:R-:W-:Y:S05]  /*0380*/  BSYNC B0 ;  /* 0x0000000000007941 */ /* 0x001fea0003800000 */
.L_x_2:
[----:B------:R-:W-:Y:S01]  /*0390*/  SHF.R.S32.HI R7, RZ, 0x1f, R18 ;  /* 0x0000001fff077819 */ /* 0x000fe20000011412 */
[----:B------:R-:W0:Y:S01]  /*03a0*/  SHFL.IDX PT, R0, R0, RZ, 0x1f ;  /* 0x00001fff00007589 */ /* 0x000e2200000e0000 */
[----:B------:R-:W5:Y:S01]  /*03b0*/  S2UR UR8, SR_CTAID.X ;  /* 0x00000000000879c3 */ /* 0x000f620000002500 */
[----:B------:R-:W-:Y:S02]  /*03c0*/  ELECT P0, URZ, PT ;  /* 0x00000000003f782f */ /* 0x000fe40003800000 */
[----:B------:R-:W-:Y:S01]  /*03d0*/  LEA.HI R7, R7, R18, RZ, 0x7 ;  /* 0x0000001207077211 */ /* 0x000fe200078f38ff */
[----:B------:R-:W1:Y:S01]  /*03e0*/  S2R R4, SR_CTAID.Y ;  /* 0x0000000000047919 */ /* 0x000e620000002600 */
[----:B------:R-:W-:Y:S01]  /*03f0*/  SHF.R.S32.HI R8, RZ, 0x1f, R3 ;  /* 0x0000001fff087819 */ /* 0x000fe20000011403 */
[----:B------:R-:W-:Y:S01]  /*0400*/  ULDC UR4, c[0x0][0x150] ;  /* 0x0000540000047ab9 */ /* 0x000fe20000000800 */
[----:B------:R-:W-:Y:S01]  /*0410*/  LOP3.LUT R7, R7, 0xffffff80, RZ, 0xc0, !PT ;  /* 0xffffff8007077812 */ /* 0x000fe200078ec0ff */
[----:B------:R-:W-:Y:S01]  /*0420*/  NOP ;  /* 0x0000000000007918 */ /* 0x000fe20000000000 */
[----:B------:R-:W-:Y:S01]  /*0430*/  LEA.HI R8, R8, R3, RZ, 0x2 ;  /* 0x0000000308087211 */ /* 0x000fe200078f10ff */
[----:B------:R-:W2:Y:S01]  /*0440*/  LDC R10, c[0x0][0x144] ;  /* 0x00005100ff0a7b82 */ /* 0x000ea20000000800 */
[----:B------:R-:W-:Y:S01]  /*0450*/  NOP ;  /* 0x0000000000007918 */ /* 0x000fe20000000000 */
[----:B------:R-:W-:Y:S01]  /*0460*/  IMAD.IADD R6, R18, 0x1, -R7 ;  /* 0x0000000112067824 */ /* 0x000fe200078e0a07 */
[----:B------:R-:W-:Y:S01]  /*0470*/  LOP3.LUT R8, R8, 0x3ffffffc, RZ, 0xc0, !PT ;  /* 0x3ffffffc08087812 */ /* 0x000fe200078ec0ff */
[----:B------:R-:W-:Y:S01]  /*0480*/  IMAD.MOV.U32 R22, RZ, RZ, 0x1 ;  /* 0x00000001ff167424 */ /* 0x000fe200078e00ff */
[----:B------:R-:W-:-:S02]  /*0490*/  ISETP.NE.AND P3, PT, R5, RZ, PT ;  /* 0x000000ff0500720c */ /* 0x000fc40003f65270 */
[----:B------:R-:W-:Y:S01]  /*04a0*/  SHF.R.S32.HI R7, RZ, 0x1f, R6 ;  /* 0x0000001fff077819 */ /* 0x000fe20000011406 */
[----:B------:R-:W-:Y:S01]  /*04b0*/  IMAD.IADD R8, R3, 0x1, -R8 ;  /* 0x0000000103087824 */ /* 0x000fe200078e0a08 */
[----:B------:R-:W3:Y:S02]  /*04c0*/  LDC R12, c[0x0][0x140] ;  /* 0x00005000ff0c7b82 */ /* 0x000ee40000000800 */
[----:B------:R-:W-:Y:S02]  /*04d0*/  LEA.HI R7, R7, R6, RZ, 0x3 ;  /* 0x0000000607077211 */ /* 0x000fe400078f18ff */
[----:B0-----:R-:W-:Y:S02]  /*04e0*/  ISETP.NE.OR P0, PT, R0, RZ, !P0 ;  /* 0x000000ff0000720c */ /* 0x001fe40004705670 */
[--C-:B------:R-:W-:Y:S02]  /*04f0*/  SHF.R.S32.HI R0, RZ, 0x3, R7.reuse ;  /* 0x00000003ff007819 */ /* 0x100fe40000011407 */
[----:B------:R-:W-:-:S02]  /*0500*/  SHF.R.S32.HI R7, RZ, 0x1f, R7 ;  /* 0x0000001fff077819 */ /* 0x000fc40000011407 */
[----:B-----5:R-:W-:Y:S02]  /*0510*/  I2FP.F32.U32 R9, UR8 ;  /* 0x0000000800097c45 */ /* 0x020fe40008201000 */
[----:B------:R-:W-:-:S03]  /*0520*/  LEA.HI R7, R7, R0, RZ, 0x2 ;  /* 0x0000000007077211 */ /* 0x000fc600078f10ff */
[----:B------:R-:W-:Y:S01]  /*0530*/  FMUL R9, R9, UR4 ;  /* 0x0000000409097c20 */ /* 0x000fe20008400000 */
[----:B------:R-:W-:Y:S01]  /*0540*/  LOP3.LUT R7, R7, 0xfffffffc, RZ, 0xc0, !PT ;  /* 0xfffffffc07077812 */ /* 0x000fe200078ec0ff */
[----:B------:R-:W-:Y:S01]  /*0550*/  VOTEU.ALL UP0, P0 ;  /* 0x00000000003f7886 */ /* 0x000fe20000000000 */
[----:B-1----:R-:W-:Y:S01]  /*0560*/  I2FP.F32.U32 R11, R4 ;  /* 0x00000004000b7245 */ /* 0x002fe20000201000 */
[----:B------:R-:W-:Y:S01]  /*0570*/  ULDC UR4, c[0x0][0x154] ;  /* 0x0000550000047ab9 */ /* 0x000fe20000000800 */
[----:B------:R-:W-:Y:S01]  /*0580*/  VOTEU.ALL UP1, P0 ;  /* 0x00000000003f7886 */ /* 0x000fe20000020000 */
[----:B------:R-:W-:Y:S01]  /*0590*/  IMAD.IADD R7, R0, 0x1, -R7 ;  /* 0x0000000100077824 */ /* 0x000fe200078e0a07 */
[----:B------:R-:W0:Y:S01]  /*05a0*/  F2I.U32.TRUNC.NTZ R9, R9 ;  /* 0x0000000900097305 */ /* 0x000e22000020f000 */
[----:B------:R-:W1:Y:S01]  /*05b0*/  @!UP0 S2UR UR7, SR_CgaCtaId ;  /* 0x00000000000789c3 */ /* 0x000e620000008800 */
[----:B------:R-:W-:Y:S01]  /*05c0*/  @!UP0 UMOV UR6, 0x400 ;  /* 0x0000040000068882 */ /* 0x000fe20000000000 */
[----:B------:R-:W-:Y:S01]  /*05d0*/  IMAD R8, R8, 0x4, R7 ;  /* 0x0000000408087824 */ /* 0x000fe200078e0207 */
[----:B---3--:R-:W-:-:S04]  /*05e0*/  ISETP.EQ.U32.AND P2, PT, R12, 0x1, PT ;  /* 0x000000010c00780c */ /* 0x008fc80003f42070 */
[----:B------:R-:W-:-:S04]  /*05f0*/  SHF.R.S32.HI R3, RZ, 0x1f, R8 ;  /* 0x0000001fff037819 */ /* 0x000fc80000011408 */
[----:B------:R-:W-:Y:S01]  /*0600*/  LEA.HI R0, R3, R8, RZ, 0x2 ;  /* 0x0000000803007211 */ /* 0x000fe200078f10ff */
[----:B0-----:R-:W-:-:S03]  /*0610*/  IMAD.MOV R7, RZ, RZ, -R9 ;  /* 0x000000ffff077224 */ /* 0x001fc600078e0a09 */
[----:B------:R-:W-:Y:S01]  /*0620*/  LOP3.LUT R9, R0, 0xfffffffc, RZ, 0xc0, !PT ;  /* 0xfffffffc00097812 */ /* 0x000fe200078ec0ff */
[----:B--2---:R-:W-:Y:S02]  /*0630*/  IMAD R3, R10, R7, UR8 ;  /* 0x000000080a037e24 */ /* 0x004fe4000f8e0207 */
[----:B------:R-:W-:Y:S02]  /*0640*/  FMUL R10, R11, UR4 ;  /* 0x000000040b0a7c20 */ /* 0x000fe40008400000 */
[C---:B------:R-:W-:Y:S01]  /*0650*/  IMAD.IADD R0, R8.reuse, 0x1, -R9 ;  /* 0x0000000108007824 */ /* 0x040fe200078e0a09 */
[----:B------:R-:W0:Y:S01]  /*0660*/  LDC R7, c[0x0][0x148] ;  /* 0x00005200ff077b82 */ /* 0x000e220000000800 */
[----:B------:R-:W-:Y:S01]  /*0670*/  SHF.R.S32.HI R9, RZ, 0x1f, R2 ;  /* 0x0000001fff097819 */ /* 0x000fe20000011402 */
[----:B------:R-:W-:Y:S01]  /*0680*/  IMAD.SHL.U32 R11, R8, 0x4, RZ ;  /* 0x00000004080b7824 */ /* 0x000fe200078e00ff */
[----:B------:R-:W-:Y:S01]  /*0690*/  UMOV UR4, 0x20 ;  /* 0x0000002000047882 */ /* 0x000fe20000000000 */
[----:B------:R-:W-:Y:S01]  /*06a0*/  ISETP.NE.AND P4, PT, R0, R3, PT ;  /* 0x000000030000720c */ /* 0x000fe20003f85270 */
[----:B------:R-:W2:Y:S01]  /*06b0*/  F2I.U32.TRUNC.NTZ R10, R10 ;  /* 0x0000000a000a7305 */ /* 0x000ea2000020f000 */
[----:B------:R-:W-:Y:S01]  /*06c0*/  LEA.HI R9, R9, R2, RZ, 0x2 ;  /* 0x0000000209097211 */ /* 0x000fe200078f10ff */
[----:B------:R-:W-:-:S04]  /*06d0*/  @!UP0 UIADD3 UR4, -UR4, 0x100000, URZ ;  /* 0x0010000004048890 */ /* 0x000fc8000fffe13f */
[----:B------:R-:W-:Y:S02]  /*06e0*/  @!UP0 USHF.L.U32 UR5, UR4, 0xb, URZ ;  /* 0x0000000b04058899 */ /* 0x000fe4000800063f */
[----:B------:R-:W-:Y:S01]  /*06f0*/  @!UP0 USHF.L.U32 UR4, UR4, 0x1, URZ ;  /* 0x0000000104048899 */ /* 0x000fe2000800063f */
[----:B------:R-:W-:Y:S01]  /*0700*/  LOP3.LUT R152, R8, 0xc, R11, 0x78, !PT ;  /* 0x0000000c08987812 */ /* 0x000fe200078e780b */
[----:B-1----:R-:W-:Y:S01]  /*0710*/  @!UP0 ULEA UR6, UR7, UR6, 0x18 ;  /* 0x0000000607068291 */ /* 0x002fe2000f8ec03f */
[----:B------:R-:W-:Y:S01]  /*0720*/  LOP3.LUT R9, R9, 0xfffffffc, RZ, 0xc0, !PT ;  /* 0xfffffffc09097812 */ /* 0x000fe200078ec0ff */
[----:B------:R-:W-:Y:S01]  /*0730*/  VOTEU.ALL UP0, P0 ;  /* 0x00000000003f7886 */ /* 0x000fe20000000000 */
[----:B------:R-:W-:Y:S01]  /*0740*/  LOP3.LUT P0, RZ, R6, 0x7, RZ, 0xc0, !PT ;  /* 0x0000000706ff7812 */ /* 0x000fe2000780c0ff */
[----:B------:R-:W-:Y:S02]  /*0750*/  VIADD R6, R5, 0xffffffff ;  /* 0xffffffff05067836 */ /* 0x000fe40000000000 */
[----:B------:R-:W-:Y:S01]  /*0760*/  IMAD.IADD R0, R2, 0x1, -R9 ;  /* 0x0000000102007824 */ /* 0x000fe200078e0a09 */
[----:B------:R-:W-:-:S02]  /*0770*/  ISETP.LT.U32.AND P0, PT, R152, 0x10, !P0 ;  /* 0x000000109800780c */ /* 0x000fc40004701070 */
[----:B------:R-:W-:Y:S01]  /*0780*/  @P4 SHF.R.S32.HI R9, RZ, 0x1f, R152 ;  /* 0x0000001fff094819 */ /* 0x000fe20000011498 */
[----:B--2---:R-:W-:Y:S01]  /*0790*/  IMAD.MOV R21, RZ, RZ, -R10 ;  /* 0x000000ffff157224 */ /* 0x004fe200078e0a0a */
[C---:B------:R-:W-:Y:S01]  /*07a0*/  ISETP.NE.AND P1, PT, R0.reuse, 0x3, PT ;  /* 0x000000030000780c */ /* 0x040fe20003f25270 */
[----:B------:R-:W1:Y:S02]  /*07b0*/  FENCE.VIEW.ASYNC.S ;  /* 0x00000000000073c6 */ /* 0x000e640000000000 */
[----:B-1----:R1:W2:Y:S01]  /*07c0*/  @!UP0 SYNCS.EXCH.64 URZ, [UR6+0xa0], UR4 ;  /* 0x0000a004063f85b2 */ /* 0x0022a20008000100 */
[----:B------:R-:W-:Y:S01]  /*07d0*/  @P4 LEA.HI R9, R9, R152, RZ, 0x2 ;  /* 0x0000009809094211 */ /* 0x000fe200078f10ff */
[----:B0-----:R-:W-:Y:S01]  /*07e0*/  IMAD R2, R7, R21, R4 ;  /* 0x0000001507027224 */ /* 0x001fe200078e0204 */
[----:B------:R-:W-:Y:S02]  /*07f0*/  ISETP.EQ.OR P1, PT, R0, RZ, !P1 ;  /* 0x000000ff0000720c */ /* 0x000fe40004f22670 */
[----:B------:R-:W-:-:S02]  /*0800*/  @P4 SHF.R.S32.HI R9, RZ, 0x2, R9 ;  /* 0x00000002ff094819 */ /* 0x000fc40000011409 */
[----:B------:R-:W-:Y:S02]  /*0810*/  ISETP.EQ.AND P1, PT, R5, RZ, P1 ;  /* 0x000000ff0500720c */ /* 0x000fe40000f22270 */
[----:B------:R-:W-:Y:S02]  /*0820*/  @P4 ISETP.NE.AND P5, PT, R9, R2, PT ;  /* 0x000000020900420c */ /* 0x000fe40003fa5270 */
[----:B------:R-:W-:Y:S02]  /*0830*/  ISETP.GE.U32.AND P6, PT, R6, 0x2, PT ;  /* 0x000000020600780c */ /* 0x000fe40003fc6070 */
[----:B------:R-:W-:Y:S02]  /*0840*/  SEL R9, RZ, 0x1, !P0 ;  /* 0x00000001ff097807 */ /* 0x000fe40004000000 */
[----:B------:R-:W-:Y:S01]  /*0850*/  @P4 SEL R22, RZ, 0x1, P5 ;  /* 0x00000001ff164807 */ /* 0x000fe20002800000 */
[----:B------:R1:W0:Y:S01]  /*0860*/  @!UP1 SYNCS.EXCH.64 URZ, [UR6+0xa8], UR4 ;  /* 0x0000a804063f95b2 */ /* 0x0002220008000100 */
[----:B------:R-:W-:Y:S01]  /*0870*/  SEL R19, RZ, 0x1, !P1 ;  /* 0x00000001ff137807 */ /* 0x000fe20004800000 */
[----:B------:R-:W-:Y:S01]  /*0880*/  NOP ;  /* 0x0000000000007918 */ /* 0x000fe20000000000 */
[----:B------:R-:W-:-:S02]  /*0890*/  LOP3.LUT R22, R22, R9, RZ, 0xc0, !PT ;  /* 0x0000000916167212 */ /* 0x000fc400078ec0ff */
[----:B------:R-:W-:Y:S01]  /*08a0*/  SEL R19, R19, 0x2, P6 ;  /* 0x0000000213137807 */ /* 0x000fe20003000000 */
[----:B-12---:R-:W-:Y:S06]  /*08b0*/  @!P2 BRA `(.L_x_4) ;  /* 0x000000000008a947 */ /* 0x006fec0003800000 */
[----:B0---4-:R-:W-:Y:S01]  /*08c0*/  UCGABAR_ARV ;  /* 0x00000000000079c7 */ /* 0x011fe20008000000 */
[----:B------:R-:W-:Y:S05]  /*08d0*/  BRA `(.L_x_5) ;  /* 0x0000000000047947 */ /* 0x000fea0003800000 */
.L_x_4:
[----:B0---4-:R-:W-:Y:S01]  /*08e0*/  NOP ;  /* 0x0000000000007918 */ /* 0x011fe20000000000 */
.L_x_5:
[----:B------:R-:W0:Y:S01]  /*08f0*/  LDC R2, c[0x0][0x65c] ;  /* 0x00019700ff027b82 */ /* 0x000e220000000800 */
[----:B------:R-:W-:Y:S02]  /*0900*/  IMAD.U32 R8, RZ, RZ, UR8 ;  /* 0x00000008ff087e24 */ /* 0x000fe4000f8e00ff */
[----:B------:R-:W-:Y:S01]  /*0910*/  IMAD.MOV.U32 R9, RZ, RZ, RZ ;  /* 0x000000ffff097224 */ /* 0x000fe200078e00ff */
[----:B0-----:R-:W-:-:S04]  /*0920*/  ISETP.NE.AND P1, PT, R2, 0x1, PT ;  /* 0x000000010200780c */ /* 0x001fc80003f25270 */
[----:B------:R-:W-:-:S09]  /*0930*/  P2R R5, PR, RZ, 0x2 ;  /* 0x00000002ff057803 */ /* 0x000fd20000000000 */
[----:B------:R-:W0:Y:S01]  /*0940*/  @P1 LDC R17, c[0x0][0x10] ;  /* 0x00000400ff111b82 */ /* 0x000e220000000800 */
[----:B------:R-:W-:Y:S02]  /*0950*/  @P1 IMAD.MOV.U32 R5, RZ, RZ, RZ ;  /* 0x000000ffff051224 */ /* 0x000fe400078e00ff */
[----:B------:R-:W-:-:S05]  /*0960*/  @P1 IMAD.MOV.U32 R13, RZ, RZ, RZ ;  /* 0x000000ffff0d1224 */ /* 0x000fca00078e00ff */
[----:B------:R-:W1:Y:S01]  /*0970*/  @!P1 LDC R11, c[0x0][0xc] ;  /* 0x00000300ff0b9b82 */ /* 0x000e620000000800 */
[----:B0-----:R-:W-:-:S04]  /*0980*/  @P1 IMAD.WIDE.U32 R16, R17, UR8, R4 ;  /* 0x0000000811101c25 */ /* 0x001fc8000f8e0004 */
[----:B------:R-:W-:Y:S02]  /*0990*/  @P1 IMAD.IADD R17, R17, 0x1, R13 ;  /* 0x0000000111111824 */ /* 0x000fe400078e020d */
[----:B-1----:R-:W-:-:S04]  /*09a0*/  @!P1 IMAD.WIDE.U32 R8, R4, R11, R8 ;  /* 0x0000000b04089225 */ /* 0x002fc800078e0008 */
[----:B------:R-:W-:Y:S02]  /*09b0*/  @!P1 IMAD.MOV.U32 R16, RZ, RZ, R8 ;  /* 0x000000ffff109224 */ /* 0x000fe400078e0008 */
[----:B------:R-:W-:Y:S01]  /*09c0*/  @!P1 IMAD.MOV.U32 R17, RZ, RZ, R9 ;  /* 0x000000ffff119224 */ /* 0x000fe200078e0009 */
[----:B------:R-:W-:Y:S06]  /*09d0*/  @!P2 BRA `(.L_x_6) ;  /* 0x00000000000ca947 */ /* 0x000fec0003800000 */
[----:B------:R-:W-:Y:S01]  /*09e0*/  UCGABAR_WAIT ;  /* 0x0000000000007dc7 */ /* 0x000fe20008000000 */
[----:B------:R-:W-:Y:S01]  /*09f0*/  CCTL.IVALL ;  /* 0x00000000ff00798f */ /* 0x000fe20002000000 */
[----:B------:R-:W-:Y:S05]  /*0a00*/  BRA `(.L_x_7) ;  /* 0x0000000000047947 */ /* 0x000fea0003800000 */
.L_x_6:
[----:B------:R-:W-:Y:S06]  /*0a10*/  BAR.SYNC.DEFER_BLOCKING 0x0 ;  /* 0x0000000000007b1d */ /* 0x000fec0000010000 */
.L_x_7:
[----:B------:R-:W-:Y:S05]  /*0a20*/  @!P3 BRA `(.L_x_8) ;  /* 0x0000009400e0b947 */ /* 0x000fea0003800000 */
[----:B------:R-:W-:-:S13]  /*0a30*/  ISETP.GT.U32.AND P0, PT, R6, 0x1, PT ;  /* 0x000000010600780c */ /* 0x000fda0003f04070 */
[----:B------:R-:W-:Y:S05]  /*0a40*/  @P0 EXIT ;  /* 0x000000000000094d */ /* 0x000fea0003800000 */
[----:B------:R-:W-:Y:S01]  /*0a50*/  ULDC.64 UR4, c[0x0][0x650] ;  /* 0x0001940000047ab9 */ /* 0x000fe20000000a00 */
[----:B------:R-:W-:Y:S01]  /*0a60*/  PRMT R0, RZ, 0x7610, R0 ;  /* 0x00007610ff007816 */ /* 0x000fe20000000000 */
[----:B------:R-:W-:Y:S01]  /*0a70*/  IMAD.MOV.U32 R154, RZ, RZ, -0x1 ;  /* 0xffffffffff9a7424 */ /* 0x000fe200078e00ff */
[----:B------:R-:W-:Y:S01]  /*0a80*/  ISETP.GE.U32.AND P0, PT, R16, UR4, PT ;  /* 0x0000000410007c0c */ /* 0x000fe2000bf06070 */
[----:B------:R-:W-:Y:S02]  /*0a90*/  IMAD.MOV.U32 R153, RZ, RZ, -0x1 ;  /* 0xffffffffff997424 */ /* 0x000fe400078e00ff */
[----:B------:R-:W-:Y:S01]  /*0aa0*/  IMAD.MOV.U32 R23, RZ, RZ, -0x1 ;  /* 0xffffffffff177424 */ /* 0x000fe200078e00ff */
[----:B------:R-:W-:-:S13]  /*0ab0*/  ISETP.GE.U32.AND.EX P0, PT, R17, UR5, PT, P0 ;  /* 0x0000000511007c0c */ /* 0x000fda000bf06100 */
[----:B------:R-:W-:Y:S05]  /*0ac0*/  @P0 BRA `(.L_x_9) ;  /* 0x00000004002c0947 */ /* 0x000fea0003800000 */
[----:B------:R-:W0:Y:S01]  /*0ad0*/  LDC.64 R24, c[0x0][0x628] ;  /* 0x00018a00ff187b82 */ /* 0x000e220000000a00 */
[----:B------:R-:W-:Y:S02]  /*0ae0*/  IMAD.MOV.U32 R8, RZ, RZ, R16 ;  /* 0x000000ffff087224 */ /* 0x000fe400078e0010 */
[----:B------:R-:W-:-:S05]  /*0af0*/  IMAD.MOV.U32 R9, RZ, RZ, R17 ;  /* 0x000000ffff097224 */ /* 0x000fca00078e0011 */
[----:B------:R-:W1:Y:S08]  /*0b00*/  LDC R0, c[0x0][0x630] ;  /* 0x00018c00ff007b82 */ /* 0x000e700000000800 */
[----:B------:R-:W2:Y:S01]  /*0b10*/  LDC.64 R26, c[0x0][0x620] ;  /* 0x00018800ff1a7b82 */ /* 0x000ea20000000a00 */
[----:B0-----:R-:W-:-:S04]  /*0b20*/  ISETP.NE.U32.AND P0, PT, R24, RZ, PT ;  /* 0x000000ff1800720c */ /* 0x001fc80003f05070 */
[----:B------:R-:W-:-:S13]  /*0b30*/  ISETP.NE.AND.EX P0, PT, R25, RZ, PT, P0 ;  /* 0x000000ff1900720c */ /* 0x000fda0003f05300 */
[----:B-12---:R-:W-:Y:S05]  /*0b40*/  @!P0 BRA `(.L_x_10) ;  /* 0x0000000000288947 */ /* 0x006fea0003800000 */
[----:B------:R-:W0:Y:S02]  /*0b50*/  LDC R13, c[0x0][0x634] ;  /* 0x00018d00ff0d7b82 */ /* 0x000e240000000800 */
[----:B0-----:R-:W-:-:S05]  /*0b60*/  IADD3 R13, P0, R16, R13, RZ ;  /* 0x0000000d100d7210 */ /* 0x001fca0007f1e0ff */
[----:B------:R-:W-:-:S04]  /*0b70*/  IMAD.X R15, RZ, RZ, R17, P0 ;  /* 0x000000ffff0f7224 */ /* 0x000fc800000e0611 */
[----:B------:R-:W-:-:S04]  /*0b80*/  IMAD.WIDE.U32 R8, R15, R24, RZ ;  /* 0x000000180f087225 */ /* 0x000fc800078e00ff */
[----:B------:R-:W-:-:S04]  /*0b90*/  IMAD.WIDE.U32 R10, P0, R13, R25, R8 ;  /* 0x000000190d0a7225 */ /* 0x000fc80007800008 */
[----:B------:R-:W-:-:S04]  /*0ba0*/  IMAD.WIDE.U32 R8, R13, R24, RZ ;  /* 0x000000180d087225 */ /* 0x000fc800078e00ff */
[----:B------:R-:W-:Y:S01]  /*0bb0*/  IMAD.X R13, RZ, RZ, RZ, P0 ;  /* 0x000000ffff0d7224 */ /* 0x000fe200000e06ff */
[----:B------:R-:W-:Y:S01]  /*0bc0*/  IADD3 RZ, P0, R9, R10, RZ ;  /* 0x0000000a09ff7210 */ /* 0x000fe20007f1e0ff */
[----:B------:R-:W-:-:S04]  /*0bd0*/  IMAD.MOV.U32 R12, RZ, RZ, R11 ;  /* 0x000000ffff0c7224 */ /* 0x000fc800078e000b */
[----:B------:R-:W-:-:S08]  /*0be0*/  IMAD.WIDE.U32.X R8, R15, R25, R12, P0 ;  /* 0x000000190f087225 */ /* 0x000fd000000e040c */
.L_x_10:
[----:B------:R-:W0:Y:S01]  /*0bf0*/  LDC.64 R24, c[0x0][0x640] ;  /* 0x00019000ff187b82 */ /* 0x000e220000000a00 */
[-CC-:B------:R-:W-:Y:S01]  /*0c00*/  SHF.R.U64 R28, R8, R0.reuse, R9.reuse ;  /* 0x00000000081c7219 */ /* 0x180fe20000001209 */
[----:B------:R-:W-:Y:S01]  /*0c10*/  IMAD R30, R7, R21, R4 ;  /* 0x00000015071e7224 */ /* 0x000fe200078e0204 */
[----:B------:R-:W-:Y:S01]  /*0c20*/  SHF.R.U32.HI R0, RZ, R0, R9 ;  /* 0x00000000ff007219 */ /* 0x000fe20000011609 */
[----:B------:R-:W-:Y:S01]  /*0c30*/  IMAD.MOV.U32 R21, RZ, RZ, 0x1 ;  /* 0x00000001ff157424 */ /* 0x000fe200078e00ff */
[----:B------:R-:W-:-:S03]  /*0c40*/  IADD3 R5, P0, RZ, -R28, RZ ;  /* 0x8000001cff057210 */ /* 0x000fc60007f1e0ff */
[----:B------:R-:W1:Y:S02]  /*0c50*/  LDC R6, c[0x0][0x618] ;  /* 0x00018600ff067b82 */ /* 0x000e640000000800 */
[----:B------:R-:W-:-:S04]  /*0c60*/  IMAD.X R9, RZ, RZ, ~R0, P0 ;  /* 0x000000ffff097224 */ /* 0x000fc800000e0e00 */
[-C--:B------:R-:W-:Y:S02]  /*0c70*/  IMAD R0, R9, R26.reuse, RZ ;  /* 0x0000001a09007224 */ /* 0x080fe400078e02ff */
[----:B------:R-:W2:Y:S01]  /*0c80*/  LDC R11, c[0x0][0x608] ;  /* 0x00018200ff0b7b82 */ /* 0x000ea20000000800 */
[----:B------:R-:W-:-:S04]  /*0c90*/  IMAD.WIDE.U32 R8, R5, R26, R16 ;  /* 0x0000001a05087225 */ /* 0x000fc800078e0010 */
[----:B------:R-:W-:-:S03]  /*0ca0*/  IMAD R5, R5, R27, R0 ;  /* 0x0000001b05057224 */ /* 0x000fc600078e0200 */
[----:B------:R-:W3:Y:S01]  /*0cb0*/  LDC R12, c[0x0][0x658] ;  /* 0x00019600ff0c7b82 */ /* 0x000ee20000000800 */
[----:B0-----:R-:W-:Y:S01]  /*0cc0*/  ISETP.NE.U32.AND P0, PT, R24, RZ, PT ;  /* 0x000000ff1800720c */ /* 0x001fe20003f05070 */
[----:B------:R-:W-:Y:S02]  /*0cd0*/  IMAD.IADD R5, R9, 0x1, R5 ;  /* 0x0000000109057824 */ /* 0x000fe400078e0205 */
[----:B------:R-:W-:Y:S01]  /*0ce0*/  IMAD.MOV.U32 R9, RZ, RZ, -0x1 ;  /* 0xffffffffff097424 */ /* 0x000fe200078e00ff */
[----:B------:R-:W-:-:S03]  /*0cf0*/  ISETP.NE.AND.EX P0, PT, R25, RZ, PT, P0 ;  /* 0x000000ff1900720c */ /* 0x000fc60003f05300 */
[----:B------:R-:W0:Y:S01]  /*0d00*/  LDC R15, c[0x0][0x600] ;  /* 0x00018000ff0f7b82 */ /* 0x000e220000000800 */
[-CC-:B-1----:R-:W-:Y:S02]  /*0d10*/  SHF.R.U64 R13, R8, R6.reuse, R5.reuse ;  /* 0x00000006080d7219 */ /* 0x182fe40000001205 */
[----:B------:R-:W-:-:S05]  /*0d20*/  SHF.R.U32.HI R0, RZ, R6, R5 ;  /* 0x00000006ff007219 */ /* 0x000fca0000011605 */
[----:B------:R-:W1:Y:S01]  /*0d30*/  LDC R14, c[0x0][0x648] ;  /* 0x00019200ff0e7b82 */ /* 0x000e620000000800 */
[-CC-:B--2---:R-:W-:Y:S02]  /*0d40*/  SHF.R.U64 R27, R13, R11.reuse, R0.reuse ;  /* 0x0000000b0d1b7219 */ /* 0x184fe40000001200 */
[----:B------:R-:W-:-:S05]  /*0d50*/  SHF.R.U32.HI R5, RZ, R11, R0 ;  /* 0x0000000bff057219 */ /* 0x000fca0000011600 */
[----:B------:R-:W2:Y:S01]  /*0d60*/  LDC R20, c[0x0][0x638] ;  /* 0x00018e00ff147b82 */ /* 0x000ea20000000800 */
[-CC-:B---3--:R-:W-:Y:S02]  /*0d70*/  SHF.R.U64 R26, R27, R12.reuse, R5.reuse ;  /* 0x0000000c1b1a7219 */ /* 0x188fe40000001205 */
[-C--:B------:R-:W-:Y:S02]  /*0d80*/  SHF.L.U32 R0, R9, R12.reuse, RZ ;  /* 0x0000000c09007219 */ /* 0x080fe400000006ff */
[----:B------:R-:W-:Y:S01]  /*0d90*/  SHF.R.U32.HI R5, RZ, R12, R5 ;  /* 0x0000000cff057219 */ /* 0x000fe20000011605 */
[----:B------:R-:W-:Y:S01]  /*0da0*/  IMAD.MOV.U32 R4, RZ, RZ, R26 ;  /* 0x000000ffff047224 */ /* 0x000fe200078e001a */
[----:B------:R-:W-:Y:S01]  /*0db0*/  LOP3.LUT R10, RZ, R0, RZ, 0x33, !PT ;  /* 0x00000000ff0a7212 */ /* 0x000fe200078e33ff */
[----:B------:R-:W3:Y:S01]  /*0dc0*/  LDC R23, c[0x0][0x610] ;  /* 0x00018400ff177b82 */ /* 0x000ee20000000800 */
[----:B------:R-:W-:Y:S05]  /*0dd0*/  @!P0 BRA `(.L_x_11) ;  /* 0x0000000000288947 */ /* 0x000fea0003800000 */
[----:B------:R-:W4:Y:S02]  /*0de0*/  LDC R9, c[0x0][0x64c] ;  /* 0x00019300ff097b82 */ /* 0x000f240000000800 */
[----:B----4-:R-:W-:-:S05]  /*0df0*/  IADD3 R9, P0, R26, R9, RZ ;  /* 0x000000091a097210 */ /* 0x010fca0007f1e0ff */
        /* <DEDUP_REMOVED lines=8> */
.L_x_11:
[----:B-1----:R-:W-:Y:S01]  /*0e80*/  SHF.R.U64 R4, R4, R14, R5 ;  /* 0x0000000e04047219 */ /* 0x002fe20000001205 */
[----:B0-----:R-:W-:Y:S01]  /*0e90*/  VIADD R6, R15, 0xffffffff ;  /* 0xffffffff0f067836 */ /* 0x001fe20000000000 */
[----:B------:R-:W-:Y:S02]  /*0ea0*/  SHF.L.U32 R0, R21, R12, RZ ;  /* 0x0000000c15007219 */ /* 0x000fe400000006ff */
[----:B------:R-:W-:Y:S01]  /*0eb0*/  LOP3.LUT R5, R27, R10, RZ, 0xc0, !PT ;  /* 0x0000000a1b057212 */ /* 0x000fe200078ec0ff */
[----:B------:R-:W-:Y:S01]  /*0ec0*/  IMAD.MOV R7, RZ, RZ, -R4 ;  /* 0x000000ffff077224 */ /* 0x000fe200078e0a04 */
[----:B------:R-:W-:Y:S02]  /*0ed0*/  SEL R3, R3, R30, !P1 ;  /* 0x0000001e03037207 */ /* 0x000fe40004800000 */
[----:B------:R-:W-:Y:S01]  /*0ee0*/  LOP3.LUT R6, R13, R6, RZ, 0xc0, !PT ;  /* 0x000000060d067212 */ /* 0x000fe200078ec0ff */
[----:B------:R-:W-:Y:S02]  /*0ef0*/  IMAD R4, R0, R4, R5 ;  /* 0x0000000400047224 */ /* 0x000fe400078e0205 */
[----:B--2---:R-:W-:-:S02]  /*0f00*/  IMAD R0, R7, R20, R26 ;  /* 0x0000001407007224 */ /* 0x004fc400078e021a */
[----:B---3--:R-:W-:Y:S02]  /*0f10*/  IMAD R3, R4, R23, R3 ;  /* 0x0000001704037224 */ /* 0x008fe400078e0203 */
[----:B------:R-:W-:Y:S02]  /*0f20*/  IMAD R154, R0, R15, R6 ;  /* 0x0000000f009a7224 */ /* 0x000fe400078e0206 */
[----:B------:R-:W-:Y:S02]  /*0f30*/  IMAD.MOV.U32 R4, RZ, RZ, 0x1 ;  /* 0x00000001ff047424 */ /* 0x000fe400078e00ff */
[----:B------:R-:W-:Y:S01]  /*0f40*/  IMAD.MOV.U32 R23, RZ, RZ, R28 ;  /* 0x000000ffff177224 */ /* 0x000fe200078e001c */
[----:B------:R-:W-:Y:S02]  /*0f50*/  SEL R153, R154, R3, !P1 ;  /* 0x000000039a997207 */ /* 0x000fe40004800000 */
[----:B------:R-:W-:Y:S02]  /*0f60*/  PRMT R0, R4, 0x7610, R0 ;  /* 0x0000761004007816 */ /* 0x000fe40000000000 */
[----:B------:R-:W-:-:S07]  /*0f70*/  SEL R154, R3, R154, !P1 ;  /* 0x0000009a039a7207 */ /* 0x000fce0004800000 */
.L_x_9:
[----:B------:R-:W-:-:S08]  /*0f80*/  NOP ;  /* 0x0000000000007918 */ /* 0x000fd00000000000 */
[----:B------:R-:W0:Y:S02]  /*0f90*/  USETMAXREG.TRY_ALLOC.CTAPOOL UP0, 0xe8 ;  /* 0x000000e8000079c8 */ /* 0x000e240008000600 */
[----:B0-----:R-:W-:-:S13]  /*0fa0*/  PLOP3.LUT P0, PT, PT, PT, UP0, 0x80, 0x0 ;  /* 0x000000000000781c */ /* 0x001fda0003f0f008 */
[----:B------:R-:W-:Y:S05]  /*0fb0*/  @!P0 BRA `(.L_x_9) ;  /* 0xfffffffc00f08947 */ /* 0x000fea000383ffff */
[----:B------:R-:W-:Y:S01]  /*0fc0*/  ULDC.64 UR4, c[0x0][0x598] ;  /* 0x0001660000047ab9 */ /* 0x000fe20000000a00 */
[----:B------:R-:W-:Y:S01]  /*0fd0*/  ULDC.64 UR36, c[0x0][0x208] ;  /* 0x0000820000247ab9 */ /* 0x000fe20000000a00 */
[----:B------:R-:W-:-:S04]  /*0fe0*/  ISETP.NE.U32.AND P0, PT, RZ, UR4, PT ;  /* 0x00000004ff007c0c */ /* 0x000fc8000bf05070 */
[----:B------:R-:W-:-:S13]  /*0ff0*/  ISETP.NE.AND.EX P0, PT, RZ, UR5, PT, P0 ;  /* 0x00000005ff007c0c */ /* 0x000fda000bf05300 */
[----:B------:R-:W-:Y:S05]  /*1000*/  @!P0 BRA `(.L_x_12) ;  /* 0x00000000001c8947 */ /* 0x000fea0003800000 */
[----:B------:R-:W0:Y:S02]  /*1010*/  LDC.64 R4, c[0x0][0x598] ;  /* 0x00016600ff047b82 */ /* 0x000e240000000a00 */
[----:B0-----:R-:W2:Y:S02]  /*1020*/  LDG.E.64 R4, desc[UR36][R4.64] ;  /* 0x0000002404047981 */ /* 0x001ea4000c1e1b00 */
[----:B--2---:R-:W-:-:S04]  /*1030*/  ISETP.NE.U32.AND P0, PT, R4, RZ, PT ;  /* 0x000000ff0400720c */ /* 0x004fc80003f05070 */
[----:B------:R-:W-:-:S13]  /*1040*/  ISETP.NE.AND.EX P0, PT, R5, RZ, PT, P0 ;  /* 0x000000ff0500720c */ /* 0x000fda0003f05300 */
[----:B------:R-:W-:Y:S05]  /*1050*/  @!P0 BRA `(.L_x_12) ;  /* 0x0000000000088947 */ /* 0x000fea0003800000 */
[----:B------:R0:W5:Y:S01]  /*1060*/  LD.E R155, desc[UR36][R4.64] ;  /* 0x00000024049b7980 */ /* 0x000162000c101900 */
[----:B------:R-:W-:Y:S05]  /*1070*/  BRA `(.L_x_13) ;  /* 0x0000000000247947 */ /* 0x000fea0003800000 */
.L_x_12:
[----:B------:R-:W-:Y:S02]  /*1080*/  ULDC.64 UR4, c[0x0][0x588] ;  /* 0x0001620000047ab9 */ /* 0x000fe40000000a00 */
[----:B------:R-:W-:-:S04]  /*1090*/  ISETP.NE.U32.AND P0, PT, RZ, UR4, PT ;  /* 0x00000004ff007c0c */ /* 0x000fc8000bf05070 */
[----:B------:R-:W-:-:S13]  /*10a0*/  ISETP.NE.AND.EX P0, PT, RZ, UR5, PT, P0 ;  /* 0x00000005ff007c0c */ /* 0x000fda000bf05300 */
[----:B------:R-:W-:Y:S05]  /*10b0*/  @!P0 BRA `(.L_x_14) ;  /* 0x00000000000c8947 */ /* 0x000fea0003800000 */
[----:B------:R-:W0:Y:S02]  /*10c0*/  LDC.64 R4, c[0x0][0x588] ;  /* 0x00016200ff047b82 */ /* 0x000e240000000a00 */
[----:B0-----:R1:W5:Y:S01]  /*10d0*/  LDG.E R155, desc[UR36][R4.64] ;  /* 0x00000024049b7981 */ /* 0x001362000c1e1900 */
[----:B------:R-:W-:Y:S05]  /*10e0*/  BRA `(.L_x_13) ;  /* 0x0000000000087947 */ /* 0x000fea0003800000 */
.L_x_14:
[----:B------:R-:W-:Y:S02]  /*10f0*/  ULDC UR4, c[0x0][0x580] ;  /* 0x0001600000047ab9 */ /* 0x000fe40000000800 */
[----:B------:R-:W-:-:S07]  /*1100*/  IMAD.U32 R155, RZ, RZ, UR4 ;  /* 0x00000004ff9b7e24 */ /* 0x000fce000f8e00ff */
.L_x_13:
[----:B------:R-:W-:Y:S02]  /*1110*/  ULDC.64 UR4, c[0x0][0x5a0] ;  /* 0x0001680000047ab9 */ /* 0x000fe40000000a00 */
[----:B------:R-:W-:-:S04]  /*1120*/  ISETP.NE.U32.AND P0, PT, RZ, UR4, PT ;  /* 0x00000004ff007c0c */ /* 0x000fc8000bf05070 */
[----:B------:R-:W-:-:S13]  /*1130*/  ISETP.NE.AND.EX P0, PT, RZ, UR5, PT, P0 ;  /* 0x00000005ff007c0c */ /* 0x000fda000bf05300 */
[----:B------:R-:W-:Y:S05]  /*1140*/  @!P0 BRA `(.L_x_15) ;  /* 0x00000000001c8947 */ /* 0x000fea0003800000 */
[----:B01----:R-:W0:Y:S02]  /*1150*/  LDC.64 R4, c[0x0][0x5a0] ;  /* 0x00016800ff047b82 */ /* 0x003e240000000a00 */
[----:B0-----:R-:W2:Y:S02]  /*1160*/  LDG.E.64 R4, desc[UR36][R4.64] ;  /* 0x0000002404047981 */ /* 0x001ea4000c1e1b00 */
[----:B--2---:R-:W-:-:S04]  /*1170*/  ISETP.NE.U32.AND P0, PT, R4, RZ, PT ;  /* 0x000000ff0400720c */ /* 0x004fc80003f05070 */
[----:B------:R-:W-:-:S13]  /*1180*/  ISETP.NE.AND.EX P0, PT, R5, RZ, PT, P0 ;  /* 0x000000ff0500720c */ /* 0x000fda0003f05300 */
[----:B------:R-:W-:Y:S05]  /*1190*/  @!P0 BRA `(.L_x_15) ;  /* 0x0000000000088947 */ /* 0x000fea0003800000 */
[----:B------:R0:W5:Y:S01]  /*11a0*/  LD.E R156, desc[UR36][R4.64] ;  /* 0x00000024049c7980 */ /* 0x000162000c101900 */
[----:B------:R-:W-:Y:S05]  /*11b0*/  BRA `(.L_x_16) ;  /* 0x0000000000247947 */ /* 0x000fea0003800000 */
.L_x_15:
[----:B------:R-:W-:Y:S02]  /*11c0*/  ULDC.64 UR4, c[0x0][0x590] ;  /* 0x0001640000047ab9 */ /* 0x000fe40000000a00 */
[----:B------:R-:W-:-:S04]  /*11d0*/  ISETP.NE.U32.AND P0, PT, RZ, UR4, PT ;  /* 0x00000004ff007c0c */ /* 0x000fc8000bf05070 */
[----:B------:R-:W-:-:S13]  /*11e0*/  ISETP.NE.AND.EX P0, PT, RZ, UR5, PT, P0 ;  /* 0x00000005ff007c0c */ /* 0x000fda000bf05300 */
[----:B------:R-:W-:Y:S05]  /*11f0*/  @!P0 BRA `(.L_x_17) ;  /* 0x00000000000c8947 */ /* 0x000fea0003800000 */
[----:B------:R-:W2:Y:S02]  /*1200*/  LDC.64 R156, c[0x0][0x590] ;  /* 0x00016400ff9c7b82 */ /* 0x000ea40000000a00 */
[----:B--2---:R2:W5:Y:S01]  /*1210*/  LDG.E R156, desc[UR36][R156.64] ;  /* 0x000000249c9c7981 */ /* 0x004562000c1e1900 */
[----:B------:R-:W-:Y:S05]  /*1220*/  BRA `(.L_x_16) ;  /* 0x0000000000087947 */ /* 0x000fea0003800000 */
.L_x_17:
[----:B------:R-:W-:Y:S02]  /*1230*/  ULDC UR4, c[0x0][0x584] ;  /* 0x0001610000047ab9 */ /* 0x000fe40000000800 */
[----:B------:R-:W-:-:S07]  /*1240*/  IMAD.U32 R156, RZ, RZ, UR4 ;  /* 0x00000004ff9c7e24 */ /* 0x000fce000f8e00ff */
.L_x_16:
[----:B------:R-:W-:-:S13]  /*1250*/  LOP3.LUT P0, RZ, R0, 0xff, RZ, 0xc0, !PT ;  /* 0x000000ff00ff7812 */ /* 0x000fda000780c0ff */
[----:B------:R-:W-:Y:S05]  /*1260*/  @!P0 EXIT ;  /* 0x000000000000894d */ /* 0x000fea0003800000 */
[----:B------:R-:W-:Y:S01]  /*1270*/  ULDC UR4, c[0x0][0x28c] ;  /* 0x0000a30000047ab9 */ /* 0x000fe20000000800 */
[----:B--2---:R-:W-:Y:S01]  /*1280*/  LOP3.LUT R157, R19, 0x1, RZ, 0xfc, !PT ;  /* 0x00000001139d7812 */ /* 0x004fe200078efcff */
[----:B------:R-:W-:Y:S01]  /*1290*/  UIADD3 UR4, UR4, 0x1f, URZ ;  /* 0x0000001f04047890 */ /* 0x000fe2000fffe03f */
[----:B------:R-:W-:Y:S01]  /*12a0*/  UMOV UR38, URZ ;  /* 0x0000003f00267c82 */ /* 0x000fe20008000000 */
[----:B------:R-:W-:Y:S02]  /*12b0*/  UMOV UR39, URZ ;  /* 0x0000003f00277c82 */ /* 0x000fe40008000000 */
[----:B------:R-:W-:-:S04]  /*12c0*/  USHF.R.S32.HI UR5, URZ, 0x1f, UR4 ;  /* 0x0000001f3f057899 */ /* 0x000fc80008011404 */
[----:B------:R-:W-:-:S04]  /*12d0*/  ULEA.HI UR5, UR5, UR4, URZ, 0x5 ;  /* 0x0000000405057291 */ /* 0x000fc8000f8f283f */
[----:B------:R-:W-:-:S12]  /*12e0*/  USHF.R.S32.HI UR40, URZ, 0x5, UR5 ;  /* 0x000000053f287899 */ /* 0x000fd80008011405 */
.L_x_293:
[----:B------:R-:W-:Y:S01]  /*12f0*/  LOP3.LUT R0, R18, 0x80, RZ, 0xc0, !PT ;  /* 0x0000008012007812 */ /* 0x000fe200078ec0ff */
[----:B--2---:R-:W2:Y:S01]  /*1300*/  S2UR UR7, SR_CgaCtaId ;  /* 0x00000000000779c3 */ /* 0x004ea20000008800 */
[----:B------:R-:W-:Y:S02]  /*1310*/  UMOV UR6, 0x400 ;  /* 0x0000040000067882 */ /* 0x000fe40000000000 */
[----:B------:R-:W-:-:S06]  /*1320*/  SHF.R.U32.HI R0, RZ, 0x7, R0 ;  /* 0x00000007ff007819 */ /* 0x000fcc0000011600 */
[----:B---3--:R-:W3:Y:S01]  /*1330*/  SHFL.IDX PT, R0, R0, RZ, 0x1f ;  /* 0x00001fff00007589 */ /* 0x008ee200000e0000 */
[----:B--2---:R-:W-:Y:S01]  /*1340*/  ULEA UR6, UR7, UR6, 0x18 ;  /* 0x0000000607067291 */ /* 0x004fe2000f8ec03f */
[----:B---3--:R-:W-:-:S13]  /*1350*/  R2UR UR4, R0 ;  /* 0x00000000000472ca */ /* 0x008fda00000e0000 */
[----:B------:R-:W-:-:S04]  /*1360*/  ULEA.HI UR5, UR4, UR4, URZ, 0x1 ;  /* 0x0000000404057291 */ /* 0x000fc8000f8f083f */
[----:B------:R-:W-:-:S04]  /*1370*/  ULOP3.LUT UR5, UR5, 0xffffe, URZ, 0xc0, !UPT ;  /* 0x000ffffe05057892 */ /* 0x000fc8000f8ec03f */
[----:B------:R-:W-:-:S03]  /*1380*/  UIADD3 UR5, UR4, -UR5, URZ ;  /* 0x8000000504057290 */ /* 0x000fc6000fffe03f */
[----:B------:R-:W-:Y:S01]  /*1390*/  ULDC UR4, c[0x0][0x28c] ;  /* 0x0000a30000047ab9 */ /* 0x000fe20000000800 */
[----:B------:R-:W-:Y:S01]  /*13a0*/  ULEA UR5, UR5, UR6, 0xc ;  /* 0x0000000605057291 */ /* 0x000fe2000f8e603f */
[----:B------:R-:W-:-:S03]  /*13b0*/  ISETP.LT.AND P0, PT, RZ, UR4, PT ;  /* 0x00000004ff007c0c */ /* 0x000fc6000bf01270 */
[----:B------:R-:W-:-:S04]  /*13c0*/  UIADD3 UR5, UR5, 0x180, URZ ;  /* 0x0000018005057890 */ /* 0x000fc8000fffe03f */
[----:B------:R-:W-:-:S04]  /*13d0*/  USHF.R.U32.HI UR5, URZ, 0x4, UR5 ;  /* 0x000000043f057899 */ /* 0x000fc80008011605 */
[----:B------:R-:W-:Y:S02]  /*13e0*/  ULOP3.LUT UR41, UR5, 0x3fff, URZ, 0xc0, !UPT ;  /* 0x00003fff05297892 */ /* 0x000fe4000f8ec03f */
[----:B-1--45:R-:W-:Y:S10]  /*13f0*/  @P0 BRA `(.L_x_18) ;  /* 0x0000000000400947 */ /* 0x032ff40003800000 */
[----:B------:R-:W-:Y:S01]  /*1400*/  MOV R0, 0x0 ;  /* 0x0000000000007802 */ /* 0x000fe20000000f00 */
[----:B------:R-:W-:Y:S01]  /*1410*/  ULDC.64 UR4, c[0x4][0x68] ;  /* 0x01001a0000047ab9 */ /* 0x000fe20000000a00 */
[----:B------:R-:W-:Y:S01]  /*1420*/  ULDC.64 UR6, c[0x4][0x8] ;  /* 0x0100020000067ab9 */ /* 0x000fe20000000a00 */
[----:B01----:R-:W-:Y:S01]  /*1430*/  IMAD.U32 R4, RZ, RZ, UR4 ;  /* 0x00000004ff047e24 */ /* 0x003fe2000f8e00ff */
[----:B------:R0:W1:Y:S01]  /*1440*/  LDC.64 R14, c[0x4][R0] ;  /* 0x01000000000e7b82 */ /* 0x0000620000000a00 */
[----:B------:R-:W-:Y:S01]  /*1450*/  IMAD.U32 R5, RZ, RZ, UR5 ;  /* 0x00000005ff057e24 */ /* 0x000fe2000f8e00ff */
[----:B------:R-:W-:Y:S01]  /*1460*/  ULDC.64 UR4, c[0x4][0x70] ;  /* 0x01001c0000047ab9 */ /* 0x000fe20000000a00 */
[----:B------:R-:W-:Y:S02]  /*1470*/  IMAD.U32 R10, RZ, RZ, UR6 ;  /* 0x00000006ff0a7e24 */ /* 0x000fe4000f8e00ff */
[----:B------:R-:W-:Y:S02]  /*1480*/  IMAD.U32 R6, RZ, RZ, UR4 ;  /* 0x00000004ff067e24 */ /* 0x000fe4000f8e00ff */
[----:B------:R-:W-:-:S02]  /*1490*/  IMAD.U32 R7, RZ, RZ, UR5 ;  /* 0x00000005ff077e24 */ /* 0x000fc4000f8e00ff */
[----:B------:R-:W-:Y:S02]  /*14a0*/  IMAD.U32 R11, RZ, RZ, UR7 ;  /* 0x00000007ff0b7e24 */ /* 0x000fe4000f8e00ff */
[----:B------:R-:W-:Y:S02]  /*14b0*/  IMAD.MOV.U32 R8, RZ, RZ, 0x1e1 ;  /* 0x000001e1ff087424 */ /* 0x000fe400078e00ff */
[----:B------:R-:W-:Y:S02]  /*14c0*/  IMAD.MOV.U32 R12, RZ, RZ, 0x1 ;  /* 0x00000001ff0c7424 */ /* 0x000fe400078e00ff */
[----:B0-----:R-:W-:-:S07]  /*14d0*/  IMAD.MOV.U32 R13, RZ, RZ, RZ ;  /* 0x000000ffff0d7224 */ /* 0x001fce00078e00ff */
[----:B------:R-:W-:-:S07]  /*14e0*/  LEPC R20, `(.L_x_18) ;  /* 0x000000001014794e */ /* 0x000fce0000000000 */
[----:B-1---5:R-:W-:Y:S05]  /*14f0*/  CALL.ABS.NOINC R14 ;  /* 0x000000000e007343 */ /* 0x022fea0003c00000 */
.L_x_18:
[----:B------:R-:W-:-:S13]  /*1500*/  ISETP.NE.AND P0, PT, R157, 0x3, PT ;  /* 0x000000039d00780c */ /* 0x000fda0003f05270 */
[----:B------:R-:W-:Y:S05]  /*1510*/  @!P0 BRA `(.L_x_19) ;  /* 0x0000000000048947 */ /* 0x000fea0003800000 */
[----:B------:R-:W-:Y:S01]  /*1520*/  BPT.TRAP 0x1 ;  /* 0x000000040000795c */ /* 0x000fe20000300000 */
.L_x_19:
[----:B------:R-:W2:Y:S01]  /*1530*/  S2UR UR5, SR_CgaCtaId ;  /* 0x00000000000579c3 */ /* 0x000ea20000008800 */
[----:B------:R-:W-:Y:S01]  /*1540*/  UMOV UR4, 0x400 ;  /* 0x0000040000047882 */ /* 0x000fe20000000000 */
[----:B------:R-:W-:Y:S02]  /*1550*/  IMAD.U32 R0, RZ, RZ, UR38 ;  /* 0x00000026ff007e24 */ /* 0x000fe4000f8e00ff */
[----:B------:R-:W-:-:S03]  /*1560*/  IMAD.U32 R3, RZ, RZ, UR39 ;  /* 0x00000027ff037e24 */ /* 0x000fc6000f8e00ff */
[----:B------:R-:W-:Y:S01]  /*1570*/  SHF.L.U32 R0, R0, 0x1f, RZ ;  /* 0x0000001f00007819 */ /* 0x000fe200000006ff */
[----:B--2---:R-:W-:-:S06]  /*1580*/  ULEA UR4, UR5, UR4, 0x18 ;  /* 0x0000000405047291 */ /* 0x004fcc000f8ec03f */
[----:B------:R-:W-:-:S04]  /*1590*/  IMAD.U32 R6, RZ, RZ, UR4 ;  /* 0x00000004ff067e24 */ /* 0x000fc8000f8e00ff */
[----:B------:R-:W-:-:S04]  /*15a0*/  IMAD R3, R3, 0x8, R6 ;  /* 0x0000000803037824 */ /* 0x000fc800078e0206 */
[----:B------:R2:W3:Y:S01]  /*15b0*/  SYNCS.PHASECHK.TRANS64.TRYWAIT P1, [R3+URZ], R0 ;  /* 0x00000000030075a7 */ /* 0x0004e2000802017f */
[----:B------:R-:W-:Y:S05]  /*15c0*/  @!P0 BRA `(.L_x_20) ;  /* 0x0000000000048947 */ /* 0x000fea0003800000 */
[----:B------:R-:W-:Y:S01]  /*15d0*/  BPT.TRAP 0x1 ;  /* 0x000000040000795c */ /* 0x000fe20000300000 */
.L_x_20:
[----:B---3--:R-:W-:Y:S05]  /*15e0*/  @P1 BRA `(.L_x_21) ;  /* 0x0000000000081947 */ /* 0x008fea0003800000 */
[----:B------:R-:W3:Y:S02]  /*15f0*/  SYNCS.PHASECHK.TRANS64.TRYWAIT P1, [R3+URZ], R0 ;  /* 0x00000000030075a7 */ /* 0x000ee4000802017f */
[----:B---3--:R-:W-:Y:S05]  /*1600*/  @!P1 BRA `(.L_x_22) ;  /* 0x000000a400549947 */ /* 0x008fea0003800000 */
.L_x_21:
[----:B------:R-:W-:-:S04]  /*1610*/  UISETP.LT.AND UP0, UPT, UR40, 0x1, UPT ;  /* 0x000000012800788c */ /* 0x000fc8000bf01270 */
[----:B------:R-:W-:-:S06]  /*1620*/  USEL UR4, UR40, 0x1, UP0 ;  /* 0x0000000128047887 */ /* 0x000fcc0008000000 */
[----:B--23--:R-:W-:Y:S01]  /*1630*/  IMAD.U32 R0, RZ, RZ, UR4 ;  /* 0x00000004ff007e24 */ /* 0x00cfe2000f8e00ff */
[----:B------:R-:W-:Y:S05]  /*1640*/  WARPSYNC.ALL ;  /* 0x0000000000007948 */ /* 0x000fea0003800000 */
[----:B------:R-:W-:-:S04]  /*1650*/  IADD3 R0, -R0, UR40, RZ ;  /* 0x0000002800007c10 */ /* 0x000fc8000fffe1ff */
[----:B------:R-:W-:Y:S02]  /*1660*/  ISETP.GE.AND P1, PT, R0, 0x1, PT ;  /* 0x000000010000780c */ /* 0x000fe40003f26270 */
[----:B------:R-:W-:Y:S01]  /*1670*/  R2UR UR4, R6 ;  /* 0x00000000060472ca */ /* 0x000fe200000e0000 */
[----:B------:R-:W-:Y:S01]  /*1680*/  ULOP3.LUT UR41, UR41, 0x10000, URZ, 0xfc, !UPT ;  /* 0x0001000029297892 */ /* 0x000fe2000f8efc3f */
[----:B------:R-:W-:Y:S01]  /*1690*/  WARPGROUP.ARRIVE ;  /* 0x00000000000079c5 */ /* 0x000fe20000000000 */
[----:B------:R-:W-:Y:S01]  /*16a0*/  UMOV UR5, 0x80000020 ;  /* 0x8000002000057882 */ /* 0x000fe20000000000 */
[----:B------:R-:W-:-:S09]  /*16b0*/  UMOV UR7, 0x80000020 ;  /* 0x8000002000077882 */ /* 0x000fd20000000000 */
[----:B------:R-:W-:-:S04]  /*16c0*/  UIADD3 UR4, UR4, 0x12180, URZ ;  /* 0x0001218004047890 */ /* 0x000fc8000fffe03f */
[----:B------:R-:W-:-:S04]  /*16d0*/  USHF.R.U32.HI UR4, URZ, 0x4, UR4 ;  /* 0x000000043f047899 */ /* 0x000fc80008011604 */
[----:B------:R-:W-:-:S04]  /*16e0*/  ULOP3.LUT UR4, UR4, 0x3fff, URZ, 0xc0, !UPT ;  /* 0x00003fff04047892 */ /* 0x000fc8000f8ec03f */
[----:B------:R-:W-:Y:S02]  /*16f0*/  ULOP3.LUT UR9, UR4, 0x10000, URZ, 0xfc, !UPT ;  /* 0x0001000004097892 */ /* 0x000fe4000f8efc3f */
[----:B------:R-:W-:Y:S02]  /*1700*/  ULEA UR4, UR39, UR41, 0x9 ;  /* 0x0000002927047291 */ /* 0x000fe4000f8e483f */
[----:B------:R-:W-:-:S09]  /*1710*/  ULEA UR6, UR39, UR9, 0xa ;  /* 0x0000000927067291 */ /* 0x000fd2000f8e503f */
[----:B------:R-:W-:Y:S01]  /*1720*/  HGMMA.64x256x16.F32.BF16 R24, gdesc[UR4], RZ, !UPT, gsb0 ;  /* 0x03e00000041879f0 */ /* 0x000fe2000c0018ff */
[----:B------:R-:W-:Y:S02]  /*1730*/  UIADD3 UR4, UR4, 0x2, URZ ;  /* 0x0000000204047890 */ /* 0x000fe4000fffe03f */
[----:B------:R-:W-:Y:S01]  /*1740*/  UIADD3 UR6, UR6, 0x2, URZ ;  /* 0x0000000206067890 */ /* 0x000fe2000fffe03f */
[----:B------:R-:W-:Y:S01]  /*1750*/  UMOV UR5, 0x80000020 ;  /* 0x8000002000057882 */ /* 0x000fe20000000000 */
[----:B------:R-:W-:Y:S01]  /*1760*/  UMOV UR7, 0x80000020 ;  /* 0x8000002000077882 */ /* 0x000fe20000000000 */
[----:B------:R-:W-:Y:S02]  /*1770*/  WARPGROUP.DEPBAR.LE gsb0, 0x0 ;  /* 0x00008000000079c5 */ /* 0x000fe40000010000 */
[----:B------:R-:W-:-:S15]  /*1780*/  WARPGROUP.ARRIVE ;  /* 0x00000000000079c5 */ /* 0x000fde0000000000 */
[----:B------:R-:W-:-:S05]  /*1790*/  NOP ;  /* 0x0000000000007918 */ /* 0x000fca0000000000 */
[----:B------:R-:W-:Y:S03]  /*17a0*/  HGMMA.64x256x16.F32.BF16 R24, gdesc[UR4], R24, gsb0 ;  /* 0x03e00000041879f0 */ /* 0x000fe60008001818 */
[----:B------:R-:W-:Y:S02]  /*17b0*/  WARPGROUP.DEPBAR.LE gsb0, 0x0 ;  /* 0x00008000000079c5 */ /* 0x000fe40000010000 */
[----:B------:R-:W-:Y:S05]  /*17c0*/  @!P1 BRA `(.L_x_23) ;  /* 0x0000000000e89947 */ /* 0x000fea0003800000 */
[----:B------:R-:W-:Y:S02]  /*17d0*/  UIADD3 UR4, UR39, 0x1, URZ ;  /* 0x0000000127047890 */ /* 0x000fe4000fffe03f */
[----:B------:R-:W-:Y:S02]  /*17e0*/  IMAD.U32 R3, RZ, RZ, UR39 ;  /* 0x00000027ff037e24 */ /* 0x000fe4000f8e00ff */
[----:B------:R-:W-:-:S04]  /*17f0*/  UISETP.NE.AND UP0, UPT, UR4, 0x9, UPT ;  /* 0x000000090400788c */ /* 0x000fc8000bf05270 */
[----:B------:R-:W-:Y:S02]  /*1800*/  USEL UR5, URZ, 0x1, UP0 ;  /* 0x000000013f057887 */ /* 0x000fe40008000000 */
[----:B------:R-:W-:Y:S02]  /*1810*/  USEL UR8, UR4, URZ, UP0 ;  /* 0x0000003f04087287 */ /* 0x000fe40008000000 */
[----:B------:R-:W-:-:S06]  /*1820*/  ULOP3.LUT UR5, UR38, UR5, URZ, 0x3c, !UPT ;  /* 0x0000000526057292 */ /* 0x000fcc000f8e3c3f */
[----:B------:R-:W-:-:S07]  /*1830*/  IMAD.U32 R7, RZ, RZ, UR5 ;  /* 0x00000005ff077e24 */ /* 0x000fce000f8e00ff */
.L_x_30:
[----:B------:R-:W-:Y:S05]  /*1840*/  @!P0 BRA `(.L_x_24) ;  /* 0x0000000000048947 */ /* 0x000fea0003800000 */
[----:B------:R-:W-:Y:S01]  /*1850*/  BPT.TRAP 0x1 ;  /* 0x000000040000795c */ /* 0x000fe20000300000 */
.L_x_24:
[----:B------:R-:W2:Y:S01]  /*1860*/  S2UR UR5, SR_CgaCtaId ;  /* 0x00000000000579c3 */ /* 0x000ea20000008800 */
[----:B------:R-:W-:Y:S01]  /*1870*/  UMOV UR4, 0x400 ;  /* 0x0000040000047882 */ /* 0x000fe20000000000 */
[----:B01----:R-:W-:Y:S01]  /*1880*/  IMAD.U32 R5, RZ, RZ, UR8 ;  /* 0x00000008ff057e24 */ /* 0x003fe2000f8e00ff */
[----:B------:R-:W-:Y:S01]  /*1890*/  SHF.L.U32 R4, R7, 0x1f, RZ ;  /* 0x0000001f07047819 */ /* 0x000fe200000006ff */
[----:B--2---:R-:W-:-:S06]  /*18a0*/  ULEA UR4, UR5, UR4, 0x18 ;  /* 0x0000000405047291 */ /* 0x004fcc000f8ec03f */
[----:B------:R-:W-:-:S04]  /*18b0*/  IMAD.U32 R6, RZ, RZ, UR4 ;  /* 0x00000004ff067e24 */ /* 0x000fc8000f8e00ff */
[----:B------:R-:W-:-:S04]  /*18c0*/  IMAD R5, R5, 0x8, R6 ;  /* 0x0000000805057824 */ /* 0x000fc800078e0206 */
[----:B------:R0:W1:Y:S01]  /*18d0*/  SYNCS.PHASECHK.TRANS64.TRYWAIT P1, [R5+URZ], R4 ;  /* 0x00000004050075a7 */ /* 0x000062000802017f */
[----:B------:R-:W-:Y:S05]  /*18e0*/  @!P0 BRA `(.L_x_25) ;  /* 0x0000000000048947 */ /* 0x000fea0003800000 */
[----:B------:R-:W-:Y:S01]  /*18f0*/  BPT.TRAP 0x1 ;  /* 0x000000040000795c */ /* 0x000fe20000300000 */
.L_x_25:
[----:B-1----:R-:W-:Y:S05]  /*1900*/  @P1 BRA `(.L_x_26) ;  /* 0x0000000000081947 */ /* 0x002fea0003800000 */
[----:B------:R-:W1:Y:S02]  /*1910*/  SYNCS.PHASECHK.TRANS64.TRYWAIT P1, [R5+URZ], R4 ;  /* 0x00000004050075a7 */ /* 0x000e64000802017f */
[----:B-1----:R-:W-:Y:S05]  /*1920*/  @!P1 BRA `(.L_x_27) ;  /* 0x000000a000a09947 */ /* 0x002fea0003800000 */
.L_x_26:
[----:B------:R-:W-:Y:S01]  /*1930*/  ULEA UR4, UR8, UR41, 0x9 ;  /* 0x0000002908047291 */ /* 0x000fe2000f8e483f */
[----:B------:R-:W-:Y:S01]  /*1940*/  WARPGROUP.ARRIVE ;  /* 0x00000000000079c5 */ /* 0x000fe20000000000 */
[----:B------:R-:W-:Y:S01]  /*1950*/  ULEA UR6, UR8, UR9, 0xa ;  /* 0x0000000908067291 */ /* 0x000fe2000f8e503f */
[----:B------:R-:W-:Y:S01]  /*1960*/  UMOV UR5, 0x80000020 ;  /* 0x8000002000057882 */ /* 0x000fe20000000000 */
[----:B------:R-:W-:-:S07]  /*1970*/  UMOV UR7, 0x80000020 ;  /* 0x8000002000077882 */ /* 0x000fce0000000000 */
[----:B------:R-:W-:Y:S01]  /*1980*/  HGMMA.64x256x16.F32.BF16 R24, gdesc[UR4], R24, gsb0 ;  /* 0x03e00000041879f0 */ /* 0x000fe20008001818 */
        /* <DEDUP_REMOVED lines=10> */
[----:B------:R-:W-:Y:S01]  /*1a30*/  BPT.TRAP 0x1 ;  /* 0x000000040000795c */ /* 0x000fe20000300000 */
.L_x_28:
[----:B------:R-:W-:-:S13]  /*1a40*/  ISETP.NE.AND P1, PT, R22, RZ, PT ;  /* 0x000000ff1600720c */ /* 0x000fda0003f25270 */
[----:B01----:R-:W-:-:S04]  /*1a50*/  @P1 IMAD R4, R3, 0x8, R6 ;  /* 0x0000000803041824 */ /* 0x003fc800078e0206 */
[----:B------:R-:W-:-:S05]  /*1a60*/  @P1 VIADD R5, R4, 0x48 ;  /* 0x0000004804051836 */ /* 0x000fca0000000000 */
[----:B------:R-:W-:-:S04]  /*1a70*/  @P1 PRMT R5, R152, 0x654, R5 ;  /* 0x0000065498051816 */ /* 0x000fc80000000005 */
[----:B------:R0:W-:Y:S01]  /*1a80*/  @P1 SYNCS.ARRIVE.TRANS64.RED.A1T0 RZ, [R5+URZ], RZ ;  /* 0x000000ff05ff19a7 */ /* 0x0001e2000810043f */
[----:B------:R-:W-:-:S13]  /*1a90*/  ISETP.GT.U32.AND P1, PT, R19, 0x1, PT ;  /* 0x000000011300780c */ /* 0x000fda0003f24070 */
[----:B0-----:R-:W-:Y:S05]  /*1aa0*/  @P1 BRA `(.L_x_29) ;  /* 0x0000000000041947 */ /* 0x001fea0003800000 */
[----:B------:R-:W-:Y:S01]  /*1ab0*/  BPT.TRAP 0x1 ;  /* 0x000000040000795c */ /* 0x000fe20000300000 */
.L_x_29:
[----:B------:R-:W-:Y:S01]  /*1ac0*/  UIADD3 UR8, UR8, 0x1, URZ ;  /* 0x0000000108087890 */ /* 0x000fe2000fffe03f */
[C---:B------:R-:W-:Y:S01]  /*1ad0*/  ISETP.GT.AND P2, PT, R0.reuse, 0x1, PT ;  /* 0x000000010000780c */ /* 0x040fe20003f44270 */
[----:B------:R-:W-:Y:S02]  /*1ae0*/  VIADD R3, R3, 0x1 ;  /* 0x0000000103037836 */ /* 0x000fe40000000000 */
[----:B------:R-:W-:Y:S01]  /*1af0*/  UISETP.NE.AND UP0, UPT, UR8, 0x9, UPT ;  /* 0x000000090800788c */ /* 0x000fe2000bf05270 */
[----:B------:R-:W-:Y:S02]  /*1b00*/  VIADD R0, R0, 0xffffffff ;  /* 0xffffffff00007836 */ /* 0x000fe40000000000 */
[C---:B------:R-:W-:Y:S01]  /*1b10*/  ISETP.NE.AND P1, PT, R3.reuse, 0x9, PT ;  /* 0x000000090300780c */ /* 0x040fe20003f25270 */
[----:B------:R-:W-:Y:S02]  /*1b20*/  USEL UR4, URZ, 0x1, UP0 ;  /* 0x000000013f047887 */ /* 0x000fe40008000000 */
[----:B------:R-:W-:Y:S01]  /*1b30*/  USEL UR8, UR8, URZ, UP0 ;  /* 0x0000003f08087287 */ /* 0x000fe20008000000 */
[----:B------:R-:W-:-:S03]  /*1b40*/  SEL R3, R3, RZ, P1 ;  /* 0x000000ff03037207 */ /* 0x000fc60000800000 */
[----:B------:R-:W-:Y:S01]  /*1b50*/  LOP3.LUT R7, R7, UR4, RZ, 0x3c, !PT ;  /* 0x0000000407077c12 */ /* 0x000fe2000f8e3cff */
[----:B------:R-:W-:Y:S07]  /*1b60*/  @P2 BRA `(.L_x_30) ;  /* 0xfffffffc00342947 */ /* 0x000fee000383ffff */
.L_x_23:
[----:B------:R-:W2:Y:S02]  /*1b70*/  LDC R0, c[0x0][0x28c] ;  /* 0x0000a300ff007b82 */ /* 0x000ea40000000800 */
[----:B--2---:R-:W-:-:S13]  /*1b80*/  ISETP.GE.AND P1, PT, R0, 0x1, PT ;  /* 0x000000010000780c */ /* 0x004fda0003f26270 */
[----:B------:R-:W-:Y:S05]  /*1b90*/  @!P1 BRA `(.L_x_31) ;  /* 0x0000000000509947 */ /* 0x000fea0003800000 */
[----:B------:R-:W-:Y:S05]  /*1ba0*/  @!P0 BRA `(.L_x_32) ;  /* 0x0000000000048947 */ /* 0x000fea0003800000 */
[----:B------:R-:W-:Y:S01]  /*1bb0*/  BPT.TRAP 0x1 ;  /* 0x000000040000795c */ /* 0x000fe20000300000 */
.L_x_32:
[----:B------:R-:W-:Y:S01]  /*1bc0*/  ISETP.NE.AND P0, PT, R22, RZ, PT ;  /* 0x000000ff1600720c */ /* 0x000fe20003f05270 */
[----:B------:R-:W-:Y:S01]  /*1bd0*/  BSSY B0, `(.L_x_33) ;  /* 0x000000e000007945 */ /* 0x000fe20003800000 */
[----:B------:R-:W-:-:S11]  /*1be0*/  ISETP.GT.U32.AND P1, PT, R19, 0x1, PT ;  /* 0x000000011300780c */ /* 0x000fd60003f24070 */
[----:B------:R-:W-:Y:S05]  /*1bf0*/  @!P0 BRA `(.L_x_34) ;  /* 0x00000000002c8947 */ /* 0x000fea0003800000 */
[----:B------:R-:W-:-:S04]  /*1c00*/  UISETP.LT.AND UP0, UPT, UR40, 0x1, UPT ;  /* 0x000000012800788c */ /* 0x000fc8000bf01270 */
[----:B------:R-:W-:-:S04]  /*1c10*/  USEL UR6, UR40, 0x1, UP0 ;  /* 0x0000000128067887 */ /* 0x000fc80008000000 */
[----:B------:R-:W-:-:S04]  /*1c20*/  UIADD3 UR6, UR39, UR40, -UR6 ;  /* 0x0000002827067290 */ /* 0x000fc8000fffe806 */
[----:B------:R-:W-:-:S04]  /*1c30*/  UIMAD.WIDE.U32 UR4, UR6, 0x38e38e39, URZ ;  /* 0x38e38e39060478a5 */ /* 0x000fc8000f8e003f */
[----:B------:R-:W-:-:S04]  /*1c40*/  USHF.R.U32.HI UR4, URZ, 0x1, UR5 ;  /* 0x000000013f047899 */ /* 0x000fc80008011605 */
[----:B------:R-:W-:-:S06]  /*1c50*/  UIMAD UR6, UR4, -0x9, UR6 ;  /* 0xfffffff7040678a4 */ /* 0x000fcc000f8e0206 */
[----:B------:R-:W-:-:S04]  /*1c60*/  IMAD.U32 R3, RZ, RZ, UR6 ;  /* 0x00000006ff037e24 */ /* 0x000fc8000f8e00ff */
[----:B------:R-:W-:-:S04]  /*1c70*/  IMAD R0, R3, 0x8, R6 ;  /* 0x0000000803007824 */ /* 0x000fc800078e0206 */
[----:B------:R-:W-:-:S05]  /*1c80*/  VIADD R3, R0, 0x48 ;  /* 0x0000004800037836 */ /* 0x000fca0000000000 */
[----:B------:R-:W-:-:S04]  /*1c90*/  PRMT R3, R152, 0x654, R3 ;  /* 0x0000065498037816 */ /* 0x000fc80000000003 */
[----:B------:R2:W-:Y:S03]  /*1ca0*/  SYNCS.ARRIVE.TRANS64.RED.A1T0 RZ, [R3+URZ], RZ ;  /* 0x000000ff03ff79a7 */ /* 0x0005e6000810043f */
.L_x_34:
[----:B------:R-:W-:Y:S05]  /*1cb0*/  BSYNC B0 ;  /* 0x0000000000007941 */ /* 0x000fea0003800000 */
.L_x_33:
[----:B------:R-:W-:Y:S05]  /*1cc0*/  @P1 BRA `(.L_x_31) ;  /* 0x0000000000041947 */ /* 0x000fea0003800000 */
[----:B------:R-:W-:Y:S01]  /*1cd0*/  BPT.TRAP 0x1 ;  /* 0x000000040000795c */ /* 0x000fe20000300000 */
.L_x_31:
[----:B------:R-:W3:Y:S01]  /*1ce0*/  LDC R6, c[0x0][0x288] ;  /* 0x0000a200ff067b82 */ /* 0x000ee20000000800 */
[--C-:B------:R-:W-:Y:S01]  /*1cf0*/  SHF.R.U32.HI R0, RZ, 0x2, R18.reuse ;  /* 0x00000002ff007819 */ /* 0x100fe20000011612 */
[----:B------:R-:W-:Y:S01]  /*1d00*/  UIADD3 UR39, UR40, UR39, URZ ;  /* 0x0000002728277290 */ /* 0x000fe2000fffe03f */
[----:B01----:R-:W-:Y:S01]  /*1d10*/  SHF.R.U32.HI R5, RZ, 0x7, R18 ;  /* 0x00000007ff057819 */ /* 0x003fe20000011612 */
[----:B------:R-:W-:Y:S01]  /*1d20*/  ULDC UR7, c[0x0][0x284] ;  /* 0x0000a10000077ab9 */ /* 0x000fe20000000800 */
[----:B------:R-:W-:Y:S01]  /*1d30*/  LOP3.LUT R4, R18, 0x60, RZ, 0xc0, !PT ;  /* 0x0000006012047812 */ /* 0x000fe200078ec0ff */
[----:B------:R-:W-:Y:S01]  /*1d40*/  UISETP.GT.U32.AND UP0, UPT, UR39, 0x8, UPT ;  /* 0x000000082700788c */ /* 0x000fe2000bf04070 */
[----:B--2---:R-:W-:Y:S01]  /*1d50*/  LOP3.LUT R3, R0, 0x7, RZ, 0xc0, !PT ;  /* 0x0000000700037812 */ /* 0x004fe200078ec0ff */
[----:B------:R-:W-:Y:S01]  /*1d60*/  UISETP.GE.U32.AND UP1, UPT, UR40, 0x9, UPT ;  /* 0x000000092800788c */ /* 0x000fe2000bf26070 */
[----:B------:R-:W-:Y:S01]  /*1d70*/  LOP3.LUT R0, R5, 0x1, RZ, 0xc0, !PT ;  /* 0x0000000105007812 */ /* 0x000fe200078ec0ff */
[----:B------:R-:W-:Y:S01]  /*1d80*/  UISETP.LT.U32.AND UP0, UPT, UR40, 0x9, UP0 ;  /* 0x000000092800788c */ /* 0x000fe20008701070 */
[----:B------:R-:W-:Y:S01]  /*1d90*/  SHF.R.U32.HI R10, RZ, 0x1, R4 ;  /* 0x00000001ff0a7819 */ /* 0x000fe20000011604 */
[----:B------:R-:W-:Y:S01]  /*1da0*/  IMAD.SHL.U32 R4, R18, 0x2, RZ ;  /* 0x0000000212047824 */ /* 0x000fe200078e00ff */
[----:B------:R-:W-:Y:S01]  /*1db0*/  SHF.R.S32.HI R21, RZ, 0x1f, R23 ;  /* 0x0000001fff157819 */ /* 0x000fe20000011417 */
[----:B------:R-:W-:Y:S01]  /*1dc0*/  IMAD.SHL.U32 R8, R0, 0x40, RZ ;  /* 0x0000004000087824 */ /* 0x000fe200078e00ff */
[--C-:B------:R-:W-:Y:S01]  /*1dd0*/  IADD3 R5, RZ, -R10, -R3.reuse ;  /* 0x8000000aff057210 */ /* 0x100fe20007ffe803 */
[----:B------:R-:W-:Y:S01]  /*1de0*/  ULDC.64 UR8, c[0x0][0x5d0] ;  /* 0x0001740000087ab9 */ /* 0x000fe20000000a00 */
[----:B------:R-:W-:Y:S01]  /*1df0*/  LOP3.LUT R4, R4, 0x6, RZ, 0xc0, !PT ;  /* 0x0000000604047812 */ /* 0x000fe200078ec0ff */
[----:B------:R-:W-:Y:S01]  /*1e00*/  UIMAD.WIDE.U32 UR4, UR39, 0x38e38e39, URZ ;  /* 0x38e38e39270478a5 */ /* 0x000fe2000f8e003f */
[----:B------:R-:W-:Y:S01]  /*1e10*/  LOP3.LUT R3, R8, 0x40, R3, 0xe2, !PT ;  /* 0x0000004008037812 */ /* 0x000fe200078ee203 */
[----:B------:R-:W-:Y:S01]  /*1e20*/  IMAD R11, R0, -0x40, R5 ;  /* 0xffffffc0000b7824 */ /* 0x000fe200078e0205 */
[----:B------:R-:W-:Y:S01]  /*1e30*/  LOP3.LUT R0, R18, 0x3, RZ, 0xc0, !PT ;  /* 0x0000000312007812 */ /* 0x000fe200078ec0ff */
[----:B------:R-:W-:Y:S01]  /*1e40*/  USEL UR6, URZ, 0x1, !UP0 ;  /* 0x000000013f067887 */ /* 0x000fe2000c000000 */
[----:B------:R-:W-:Y:S01]  /*1e50*/  PRMT R8, R4, 0x6540, R153 ;  /* 0x0000654004087816 */ /* 0x000fe20000000099 */
[----:B------:R-:W-:Y:S01]  /*1e60*/  IMAD.SHL.U32 R153, R153, 0x100, RZ ;  /* 0x0000010099997824 */ /* 0x000fe200078e00ff */
[----:B------:R-:W-:Y:S01]  /*1e70*/  USHF.R.U32.HI UR4, URZ, 0x1, UR5 ;  /* 0x000000013f047899 */ /* 0x000fe20008011605 */
[----:B---3--:R-:W-:Y:S01]  /*1e80*/  IMAD R12, R0, -0x2, R6 ;  /* 0xfffffffe000c7824 */ /* 0x008fe200078e0206 */
[----:B------:R-:W-:Y:S01]  /*1e90*/  SHF.R.S32.HI R9, RZ, 0x1f, R8 ;  /* 0x0000001fff097819 */ /* 0x000fe20000011408 */
[C---:B------:R-:W-:Y:S01]  /*1ea0*/  IMAD.SHL.U32 R0, R154.reuse, 0x80, RZ ;  /* 0x000000809a007824 */ /* 0x040fe200078e00ff */
[----:B------:R-:W-:Y:S01]  /*1eb0*/  ISETP.GE.AND P0, PT, R153, R6, PT ;  /* 0x000000069900720c */ /* 0x000fe20003f06270 */
[----:B------:R-:W-:Y:S01]  /*1ec0*/  IMAD R4, R21, UR8, RZ ;  /* 0x0000000815047c24 */ /* 0x000fe2000f8e02ff */
[----:B------:R-:W-:Y:S01]  /*1ed0*/  ULOP3.LUT UR38, UR38, UR6, URZ, 0x3c, !UPT ;  /* 0x0000000626267292 */ /* 0x000fe2000f8e3c3f */
[----:B------:R-:W-:Y:S01]  /*1ee0*/  IMAD.WIDE R6, R154, 0x80, RZ ;  /* 0x000000809a067825 */ /* 0x000fe200078e02ff */
[C---:B------:R-:W-:Y:S01]  /*1ef0*/  ISETP.GE.OR P0, PT, R0.reuse, UR7, P0 ;  /* 0x0000000700007c0c */ /* 0x040fe20008706670 */
[----:B------:R-:W-:Y:S01]  /*1f00*/  UIMAD UR39, UR4, -0x9, UR39 ;  /* 0xfffffff7042778a4 */ /* 0x000fe2000f8e0227 */
[----:B------:R-:W-:Y:S01]  /*1f10*/  IADD3 R0, -R0, UR7, R11 ;  /* 0x0000000700007c10 */ /* 0x000fe2000fffe10b */
[C---:B------:R-:W-:Y:S01]  /*1f20*/  IMAD R13, R23.reuse, UR9, R4 ;  /* 0x00000009170d7c24 */ /* 0x040fe2000f8e0204 */
[----:B------:R-:W-:Y:S01]  /*1f30*/  @UP1 ULOP3.LUT UR38, UR38, 0x1, UR4, 0x78, !UPT ;  /* 0x0000000126261892 */ /* 0x000fe2000f8e7804 */
[----:B------:R-:W-:Y:S01]  /*1f40*/  IMAD.WIDE.U32 R4, R23, UR8, R8 ;  /* 0x0000000817047c25 */ /* 0x000fe2000f8e0008 */
[----:B------:R-:W-:-:S03]  /*1f50*/  LOP3.LUT R169, R6, R3, R10, 0xfe, !PT ;  /* 0x0000000306a97212 */ /* 0x000fc600078efe0a */
[----:B------:R-:W-:Y:S02]  /*1f60*/  IMAD.IADD R5, R5, 0x1, R13 ;  /* 0x0000000105057824 */ /* 0x000fe400078e020d */
[----:B------:R-:W-:Y:S02]  /*1f70*/  IMAD.IADD R3, R12, 0x1, -R153 ;  /* 0x000000010c037824 */ /* 0x000fe400078e0a99 */
[----:B------:R-:W-:Y:S01]  /*1f80*/  IMAD.MOV.U32 R154, RZ, RZ, -0x1 ;  /* 0xffffffffff9a7424 */ /* 0x000fe200078e00ff */
[----:B------:R-:W-:Y:S06]  /*1f90*/  @P0 BRA `(.L_x_35) ;  /* 0x0000007800dc0947 */ /* 0x000fec0003800000 */
[----:B------:R-:W0:Y:S01]  /*1fa0*/  LDC.64 R10, c[0x0][0x5c8] ;  /* 0x00017200ff0a7b82 */ /* 0x000e220000000a00 */
[----:B-----5:R-:W-:Y:S01]  /*1fb0*/  FSETP.NEU.AND P0, PT, R156, RZ, PT ;  /* 0x000000ff9c00720b */ /* 0x020fe20003f0d000 */
[----:B------:R-:W-:Y:S01]  /*1fc0*/  BSSY B0, `(.L_x_35) ;  /* 0x00007b4000007945 */ /* 0x000fe20003800000 */
[----:B------:R-:W-:-:S04]  /*1fd0*/  ISETP.GT.AND P2, PT, R3, RZ, PT ;  /* 0x000000ff0300720c */ /* 0x000fc80003f44270 */
[----:B------:R-:W-:Y:S01]  /*1fe0*/  ISETP.GT.AND P1, PT, R0, RZ, P2 ;  /* 0x000000ff0000720c */ /* 0x000fe20001724270 */
[-C--:B0-----:R-:W-:Y:S02]  /*1ff0*/  IMAD R12, R7, R10.reuse, RZ ;  /* 0x0000000a070c7224 */ /* 0x081fe400078e02ff */
[----:B------:R-:W-:-:S04]  /*2000*/  IMAD.WIDE.U32 R160, R169, R10, R4 ;  /* 0x0000000aa9a07225 */ /* 0x000fc800078e0004 */
[----:B------:R-:W-:-:S04]  /*2010*/  IMAD R5, R169, R11, R12 ;  /* 0x0000000ba9057224 */ /* 0x000fc800078e020c */
[----:B------:R-:W-:Y:S01]  /*2020*/  IMAD.IADD R153, R161, 0x1, R5 ;  /* 0x00000001a1997824 */ /* 0x000fe200078e0205 */
[----:B------:R-:W-:Y:S06]  /*2030*/  @!P0 BRA `(.L_x_36) ;  /* 0x0000005400988947 */ /* 0x000fec0003800000 */
[----:B------:R-:W0:Y:S01]  /*2040*/  LDC.64 R14, c[0x0][0x5b8] ;  /* 0x00016e00ff0e7b82 */ /* 0x000e220000000a00 */
[----:B------:R-:W-:-:S07]  /*2050*/  ULDC.64 UR4, c[0x0][0x5c0] ;  /* 0x0001700000047ab9 */ /* 0x000fce0000000a00 */
[----:B------:R-:W1:Y:S08]  /*2060*/  LDC.64 R166, c[0x0][0x5b0] ;  /* 0x00016c00ffa67b82 */ /* 0x000e700000000a00 */
[----:B------:R-:W2:Y:S01]  /*2070*/  LDC.64 R12, c[0x0][0x5a8] ;  /* 0x00016a00ff0c7b82 */ /* 0x000ea20000000a00 */
[-C--:B0-----:R-:W-:Y:S02]  /*2080*/  IMAD R4, R21, R14.reuse, RZ ;  /* 0x0000000e15047224 */ /* 0x081fe400078e02ff */
[----:B------:R-:W-:-:S04]  /*2090*/  IMAD.WIDE.U32 R162, R23, R14, R8 ;  /* 0x0000000e17a27225 */ /* 0x000fc800078e0008 */
[----:B------:R-:W-:Y:S02]  /*20a0*/  IMAD R161, R23, R15, R4 ;  /* 0x0000000f17a17224 */ /* 0x000fe400078e0204 */
[-C--:B-1----:R-:W-:Y:S02]  /*20b0*/  IMAD R6, R7, R166.reuse, RZ ;  /* 0x000000a607067224 */ /* 0x082fe400078e02ff */
[----:B------:R-:W-:Y:S02]  /*20c0*/  IMAD.IADD R21, R163, 0x1, R161 ;  /* 0x00000001a3157824 */ /* 0x000fe400078e02a1 */
[----:B------:R-:W-:Y:S02]  /*20d0*/  IMAD.MOV.U32 R20, RZ, RZ, R162 ;  /* 0x000000ffff147224 */ /* 0x000fe400078e00a2 */
[C---:B------:R-:W-:Y:S02]  /*20e0*/  IMAD R165, R169.reuse, R167, R6 ;  /* 0x000000a7a9a57224 */ /* 0x040fe400078e0206 */
[----:B------:R-:W-:-:S04]  /*20f0*/  IMAD.WIDE.U32 R4, R169, R166, R20 ;  /* 0x000000a6a9047225 */ /* 0x000fc800078e0014 */
[----:B------:R-:W-:Y:S01]  /*2100*/  IMAD.IADD R5, R5, 0x1, R165 ;  /* 0x0000000105057824 */ /* 0x000fe200078e02a5 */
[----:B--2---:R-:W-:-:S04]  /*2110*/  LEA R6, P0, R4, R12, 0x1 ;  /* 0x0000000c04067211 */ /* 0x004fc800078008ff */
[----:B------:R-:W-:-:S05]  /*2120*/  LEA.HI.X R7, R4, R13, R5, 0x1, P0 ;  /* 0x0000000d04077211 */ /* 0x000fca00000f0c05 */
[----:B------:R0:W2:Y:S01]  /*2130*/  @P1 LDG.E.LTC128B.U16 R15, desc[UR36][R6.64] ;  /* 0x00000024060f1981 */ /* 0x0000a2000c1e1520 */
[----:B------:R-:W-:Y:S01]  /*2140*/  LEA R4, P0, R160, UR4, 0x1 ;  /* 0x00000004a0047c11 */ /* 0x000fe2000f8008ff */
[----:B------:R-:W-:Y:S01]  /*2150*/  IMAD.WIDE.U32 R158, R169, R166, R8 ;  /* 0x000000a6a99e7225 */ /* 0x000fe200078e0008 */
[----:B------:R-:W-:Y:S03]  /*2160*/  BSSY B1, `(.L_x_37) ;  /* 0x0000012000017945 */ /* 0x000fe60003800000 */
[----:B------:R-:W-:Y:S02]  /*2170*/  IMAD.IADD R159, R165, 0x1, R159 ;  /* 0x00000001a59f7824 */ /* 0x000fe400078e029f */
[----:B------:R-:W-:-:S04]  /*2180*/  IMAD.WIDE.U32 R158, R23, R14, R158 ;  /* 0x0000000e179e7225 */ /* 0x000fc800078e009e */
[----:B0-----:R-:W-:Y:S01]  /*2190*/  IMAD.IADD R7, R161, 0x1, R159 ;  /* 0x00000001a1077824 */ /* 0x001fe200078e029f */
[----:B------:R-:W-:Y:S02]  /*21a0*/  LEA R6, P4, R158, R12, 0x1 ;  /* 0x0000000c9e067211 */ /* 0x000fe400078808ff */
[----:B------:R-:W-:Y:S02]  /*21b0*/  SHF.L.U64.HI R159, R166, 0x3, R167 ;  /* 0x00000003a69f7819 */ /* 0x000fe400000102a7 */
[----:B------:R-:W-:Y:S01]  /*21c0*/  LEA.HI.X R7, R158, R13, R7, 0x1, P4 ;  /* 0x0000000d9e077211 */ /* 0x000fe200020f0c07 */
[----:B------:R-:W-:Y:S02]  /*21d0*/  IMAD.SHL.U32 R158, R166, 0x8, RZ ;  /* 0x00000008a69e7824 */ /* 0x000fe400078e00ff */
[----:B--2---:R-:W-:-:S04]  /*21e0*/  IMAD.U32 R5, R15, 0x10000, RZ ;  /* 0x000100000f057824 */ /* 0x004fc800078e00ff */
[----:B------:R-:W-:-:S04]  /*21f0*/  FMUL R5, R5, R156 ;  /* 0x0000009c05057220 */ /* 0x000fc80000400000 */
[----:B------:R-:W-:Y:S01]  /*2200*/  FFMA R24, R24, R155, R5 ;  /* 0x0000009b18187223 */ /* 0x000fe20000000005 */
[----:B------:R-:W-:Y:S02]  /*2210*/  LEA.HI.X R5, R160, UR5, R153, 0x1, P0 ;  /* 0x00000005a0057c11 */ /* 0x000fe400080f0c99 */
[----:B------:R-:W-:Y:S02]  /*2220*/  ISETP.GT.AND P0, PT, R3, 0x1, PT ;  /* 0x000000010300780c */ /* 0x000fe40003f04270 */
[----:B------:R-:W-:Y:S02]  /*2230*/  F2FP.BF16.F32.PACK_AB R24, RZ, R24 ;  /* 0x00000018ff18723e */ /* 0x000fe400000010ff */
[----:B------:R-:W-:-:S03]  /*2240*/  ISETP.GT.AND P3, PT, R0, RZ, P0 ;  /* 0x000000ff0000720c */ /* 0x000fc60000764270 */
[----:B------:R0:W-:Y:S10]  /*2250*/  @P1 STG.E.U16 desc[UR36][R4.64], R24 ;  /* 0x0000001804001986 */ /* 0x0001f4000c101524 */
[----:B------:R-:W-:Y:S05]  /*2260*/  @!P3 BRA `(.L_x_38) ;  /* 0x000000000004b947 */ /* 0x000fea0003800000 */
[----:B------:R1:W5:Y:S02]  /*2270*/  LDG.E.LTC128B.U16 R15, desc[UR36][R6.64+0x2] ;  /* 0x00000224060f7981 */ /* 0x000364000c1e1520 */
.L_x_38:
[----:B------:R-:W-:Y:S05]  /*2280*/  BSYNC B1 ;  /* 0x0000000000017941 */ /* 0x000fea0003800000 */
.L_x_37:
[----:B-----5:R-:W-:Y:S01]  /*2290*/  IMAD.U32 R153, R15, 0x10000, RZ ;  /* 0x000100000f997824 */ /* 0x020fe200078e00ff */
[----:B------:R-:W-:Y:S01]  /*22a0*/  ISETP.GT.AND P2, PT, R0, 0x8, P2 ;  /* 0x000000080000780c */ /* 0x000fe20001744270 */
[----:B------:R-:W-:Y:S01]  /*22b0*/  IMAD.WIDE.U32 R158, R169, R166, R158 ;  /* 0x000000a6a99e7225 */ /* 0x000fe200078e009e */
[----:B0-----:R-:W-:-:S03]  /*22c0*/  PRMT R24, R15, 0x7610, R24 ;  /* 0x000076100f187816 */ /* 0x001fc60000000018 */
[----:B------:R-:W-:Y:S01]  /*22d0*/  FMUL R20, R153, R156 ;  /* 0x0000009c99147220 */ /* 0x000fe20000400000 */
[----:B------:R-:W-:Y:S01]  /*22e0*/  IMAD.IADD R165, R165, 0x1, R159 ;  /* 0x00000001a5a57824 */ /* 0x000fe200078e029f */
[----:B------:R-:W-:Y:S02]  /*22f0*/  IADD3 R162, P1, R162, R158, RZ ;  /* 0x0000009ea2a27210 */ /* 0x000fe40007f3e0ff */
[----:B------:R-:W-:-:S03]  /*2300*/  FFMA R25, R25, R155, R20 ;  /* 0x0000009b19197223 */ /* 0x000fc60000000014 */
[----:B------:R-:W-:Y:S02]  /*2310*/  IMAD.X R21, R165, 0x1, R21, P1 ;  /* 0x00000001a5157824 */ /* 0x000fe400008e0615 */
[----:B------:R-:W-:Y:S02]  /*2320*/  F2FP.BF16.F32.PACK_AB R25, RZ, R25 ;  /* 0x00000019ff19723e */ /* 0x000fe400000010ff */
[C---:B------:R-:W-:Y:S02]  /*2330*/  LEA R20, P1, R162.reuse, R12, 0x1 ;  /* 0x0000000ca2147211 */ /* 0x040fe400078208ff */
[----:B------:R-:W-:Y:S02]  /*2340*/  PRMT R153, R25, 0x7610, R153 ;  /* 0x0000761019997816 */ /* 0x000fe40000000099 */
[----:B------:R-:W-:-:S03]  /*2350*/  LEA.HI.X R21, R162, R13, R21, 0x1, P1 ;  /* 0x0000000da2157211 */ /* 0x000fc600008f0c15 */
[----:B------:R0:W-:Y:S04]  /*2360*/  @P3 STG.E.U16 desc[UR36][R4.64+0x2], R153 ;  /* 0x0000029904003986 */ /* 0x0001e8000c101524 */
[----:B------:R-:W2:Y:S01]  /*2370*/  @P2 LDG.E.LTC128B.U16 R24, desc[UR36][R20.64] ;  /* 0x0000002414182981 */ /* 0x000ea2000c1e1520 */
[----:B------:R-:W-:Y:S01]  /*2380*/  IADD3 R8, P1, R8, R158, RZ ;  /* 0x0000009e08087210 */ /* 0x000fe20007f3e0ff */
[----:B------:R-:W-:Y:S01]  /*2390*/  BSSY B1, `(.L_x_39) ;  /* 0x0000011000017945 */ /* 0x000fe20003800000 */
[----:B------:R-:W-:Y:S02]  /*23a0*/  SHF.L.U64.HI R11, R10, 0x4, R11 ;  /* 0x000000040a0b7819 */ /* 0x000fe4000001020b */
[----:B------:R-:W-:Y:S01]  /*23b0*/  ISETP.GT.AND P0, PT, R0, 0x8, P0 ;  /* 0x000000080000780c */ /* 0x000fe20000704270 */
[----:B------:R-:W-:Y:S01]  /*23c0*/  IMAD.X R9, R9, 0x1, R165, P1 ;  /* 0x0000000109097824 */ /* 0x000fe200008e06a5 */
[----:B------:R-:W-:-:S05]  /*23d0*/  LEA R10, P1, R10, R4, 0x4 ;  /* 0x000000040a0a7211 */ /* 0x000fca00078220ff */
[----:B------:R-:W-:Y:S02]  /*23e0*/  IMAD.X R11, R11, 0x1, R5, P1 ;  /* 0x000000010b0b7824 */ /* 0x000fe400008e0605 */
[----:B--2---:R-:W-:-:S04]  /*23f0*/  IMAD.U32 R15, R24, 0x10000, RZ ;  /* 0x00010000180f7824 */ /* 0x004fc800078e00ff */
[----:B------:R-:W-:Y:S01]  /*2400*/  FMUL R25, R15, R156 ;  /* 0x0000009c0f197220 */ /* 0x000fe20000400000 */
[----:B------:R-:W-:-:S04]  /*2410*/  IMAD.WIDE.U32 R14, R23, R14, R8 ;  /* 0x0000000e170e7225 */ /* 0x000fc800078e0008 */
[----:B------:R-:W-:Y:S01]  /*2420*/  FFMA R25, R26, R155, R25 ;  /* 0x0000009b1a197223 */ /* 0x000fe20000000019 */
[----:B------:R-:W-:Y:S01]  /*2430*/  IMAD.IADD R9, R161, 0x1, R15 ;  /* 0x00000001a1097824 */ /* 0x000fe200078e020f */
[----:B------:R-:W-:-:S03]  /*2440*/  LEA R8, P3, R14, R12, 0x1 ;  /* 0x0000000c0e087211 */ /* 0x000fc600078608ff */
[----:B------:R-:W-:Y:S02]  /*2450*/  F2FP.BF16.F32.PACK_AB R25, RZ, R25 ;  /* 0x00000019ff19723e */ /* 0x000fe400000010ff */
[----:B------:R-:W-:-:S03]  /*2460*/  LEA.HI.X R9, R14, R13, R9, 0x1, P3 ;  /* 0x0000000d0e097211 */ /* 0x000fc600018f0c09 */
[----:B------:R0:W-:Y:S01]  /*2470*/  @P2 STG.E.U16 desc[UR36][R10.64], R25 ;  /* 0x000000190a002986 */ /* 0x0001e2000c101524 */
[----:B------:R-:W-:Y:S05]  /*2480*/  @!P0 BRA `(.L_x_40) ;  /* 0x0000000000048947 */ /* 0x000fea0003800000 */
[----:B------:R2:W5:Y:S02]  /*2490*/  LDG.E.LTC128B.U16 R24, desc[UR36][R8.64+0x2] ;  /* 0x0000022408187981 */ /* 0x000564000c1e1520 */
.L_x_40:
[----:B------:R-:W-:Y:S05]  /*24a0*/  BSYNC B1 ;  /* 0x0000000000017941 */ /* 0x000fea0003800000 */
.L_x_39:
[----:B-----5:R-:W-:Y:S01]  /*24b0*/  IMAD.U32 R13, R24, 0x10000, RZ ;  /* 0x00010000180d7824 */ /* 0x020fe200078e00ff */
[----:B------:R-:W-:Y:S01]  /*24c0*/  ISETP.GT.AND P1, PT, R3, 0x8, PT ;  /* 0x000000080300780c */ /* 0x000fe20003f24270 */
[----:B------:R-:W-:Y:S02]  /*24d0*/  BSSY B1, `(.L_x_41) ;  /* 0x0000008000017945 */ /* 0x000fe40003800000 */
[----:B------:R-:W-:Y:S01]  /*24e0*/  FMUL R12, R13, R156 ;  /* 0x0000009c0d0c7220 */ /* 0x000fe20000400000 */
[----:B------:R-:W-:-:S03]  /*24f0*/  ISETP.GT.AND P2, PT, R0, RZ, P1 ;  /* 0x000000ff0000720c */ /* 0x000fc60000f44270 */
[----:B------:R-:W-:-:S05]  /*2500*/  FFMA R12, R27, R155, R12 ;  /* 0x0000009b1b0c7223 */ /* 0x000fca000000000c */
[----:B------:R-:W-:-:S05]  /*2510*/  F2FP.BF16.F32.PACK_AB R12, RZ, R12 ;  /* 0x0000000cff0c723e */ /* 0x000fca00000010ff */
[----:B------:R3:W-:Y:S01]  /*2520*/  @P0 STG.E.U16 desc[UR36][R10.64+0x2], R12 ;  /* 0x0000020c0a000986 */ /* 0x0007e2000c101524 */
[----:B------:R-:W-:Y:S05]  /*2530*/  @!P2 BRA `(.L_x_42) ;  /* 0x000000000004a947 */ /* 0x000fea0003800000 */
[----:B------:R4:W5:Y:S02]  /*2540*/  LDG.E.LTC128B.U16 R24, desc[UR36][R6.64+0x10] ;  /* 0x0000102406187981 */ /* 0x000964000c1e1520 */
.L_x_42:
[----:B------:R-:W-:Y:S05]  /*2550*/  BSYNC B1 ;  /* 0x0000000000017941 */ /* 0x000fea0003800000 */
.L_x_41:
        /* <DEDUP_REMOVED lines=10> */
.L_x_44:
[----:B------:R-:W-:Y:S05]  /*2600*/  BSYNC B1 ;  /* 0x0000000000017941 */ /* 0x000fea0003800000 */
.L_x_43:
[----:B0----5:R-:W-:Y:S01]  /*2610*/  IMAD.U32 R13, R24, 0x10000, RZ ;  /* 0x00010000180d7824 */ /* 0x021fe200078e00ff */
[----:B------:R-:W-:Y:S01]  /*2620*/  ISETP.GT.AND P1, PT, R0, 0x8, P1 ;  /* 0x000000080000780c */ /* 0x000fe20000f24270 */
[----:B------:R-:W-:Y:S02]  /*2630*/  BSSY B1, `(.L_x_45) ;  /* 0x0000007000017945 */ /* 0x000fe40003800000 */
[----:B---3--:R-:W-:-:S04]  /*2640*/  FMUL R12, R13, R156 ;  /* 0x0000009c0d0c7220 */ /* 0x008fc80000400000 */
[----:B------:R-:W-:-:S05]  /*2650*/  FFMA R12, R29, R155, R12 ;  /* 0x0000009b1d0c7223 */ /* 0x000fca000000000c */
[----:B------:R-:W-:-:S05]  /*2660*/  F2FP.BF16.F32.PACK_AB R12, RZ, R12 ;  /* 0x0000000cff0c723e */ /* 0x000fca00000010ff */
[----:B------:R0:W-:Y:S01]  /*2670*/  @P3 STG.E.U16 desc[UR36][R4.64+0x12], R12 ;  /* 0x0000120c04003986 */ /* 0x0001e2000c101524 */
[----:B------:R-:W-:Y:S05]  /*2680*/  @!P1 BRA `(.L_x_46) ;  /* 0x0000000000049947 */ /* 0x000fea0003800000 */
[----:B------:R3:W5:Y:S02]  /*2690*/  LDG.E.LTC128B.U16 R24, desc[UR36][R8.64+0x10] ;  /* 0x0000102408187981 */ /* 0x000764000c1e1520 */
.L_x_46:
[----:B------:R-:W-:Y:S05]  /*26a0*/  BSYNC B1 ;  /* 0x0000000000017941 */ /* 0x000fea0003800000 */
.L_x_45:
[----:B-----5:R-:W-:Y:S01]  /*26b0*/  IMAD.U32 R13, R24, 0x10000, RZ ;  /* 0x00010000180d7824 */ /* 0x020fe200078e00ff */
[----:B------:R-:W-:Y:S01]  /*26c0*/  ISETP.GT.AND P0, PT, R0, 0x8, P0 ;  /* 0x000000080000780c */ /* 0x000fe20000704270 */
[----:B------:R-:W-:Y:S02]  /*26d0*/  BSSY B1, `(.L_x_47) ;  /* 0x0000007000017945 */ /* 0x000fe40003800000 */
[----:B------:R-:W-:-:S04]  /*26e0*/  FMUL R13, R13, R156 ;  /* 0x0000009c0d0d7220 */ /* 0x000fc80000400000 */
[----:B------:R-:W-:-:S05]  /*26f0*/  FFMA R13, R30, R155, R13 ;  /* 0x0000009b1e0d7223 */ /* 0x000fca000000000d */
[----:B------:R-:W-:-:S05]  /*2700*/  F2FP.BF16.F32.PACK_AB R13, RZ, R13 ;  /* 0x0000000dff0d723e */ /* 0x000fca00000010ff */
[----:B------:R0:W-:Y:S01]  /*2710*/  @P1 STG.E.U16 desc[UR36][R10.64+0x10], R13 ;  /* 0x0000100d0a001986 */ /* 0x0001e2000c101524 */
[----:B------:R-:W-:Y:S05]  /*2720*/  @!P0 BRA `(.L_x_48) ;  /* 0x0000000000048947 */ /* 0x000fea0003800000 */
[----:B------:R0:W5:Y:S02]  /*2730*/  LDG.E.LTC128B.U16 R24, desc[UR36][R8.64+0x12] ;  /* 0x0000122408187981 */ /* 0x000164000c1e1520 */
.L_x_48:
[----:B------:R-:W-:Y:S05]  /*2740*/  BSYNC B1 ;  /* 0x0000000000017941 */ /* 0x000fea0003800000 */
.L_x_47:
[----:B0----5:R-:W-:Y:S01]  /*2750*/  IMAD.U32 R13, R24, 0x10000, RZ ;  /* 0x00010000180d7824 */ /* 0x021fe200078e00ff */
        /* <DEDUP_REMOVED lines=9> */
.L_x_50:
[----:B------:R-:W-:Y:S05]  /*27f0*/  BSYNC B1 ;  /* 0x0000000000017941 */ /* 0x000fea0003800000 */
.L_x_49:
        /* <DEDUP_REMOVED lines=10> */
.L_x_52:
[----:B------:R-:W-:Y:S05]  /*28a0*/  BSYNC B1 ;  /* 0x0000000000017941 */ /* 0x000fea0003800000 */
.L_x_51:
[----:B0----5:R-:W-:Y:S01]  /*28b0*/  IMAD.U32 R13, R24, 0x10000, RZ ;  /* 0x00010000180d7824 */ /* 0x021fe200078e00ff */
        /* <DEDUP_REMOVED lines=8> */
.L_x_54:
[----:B------:R-:W-:Y:S05]  /*2940*/  BSYNC B1 ;  /* 0x0000000000017941 */ /* 0x000fea0003800000 */
.L_x_53:
        /* <DEDUP_REMOVED lines=9> */
.L_x_56:
[----:B------:R-:W-:Y:S05]  /*29e0*/  BSYNC B1 ;  /* 0x0000000000017941 */ /* 0x000fea0003800000 */
.L_x_55:
        /* <DEDUP_REMOVED lines=10> */
.L_x_58:
[----:B------:R-:W-:Y:S05]  /*2a90*/  BSYNC B1 ;  /* 0x0000000000017941 */ /* 0x000fea0003800000 */
.L_x_57:
        /* <DEDUP_REMOVED lines=10> */
.L_x_60:
[----:B------:R-:W-:Y:S05]  /*2b40*/  BSYNC B1 ;  /* 0x0000000000017941 */ /* 0x000fea0003800000 */
.L_x_59:
        /* <DEDUP_REMOVED lines=9> */
.L_x_62:
[----:B------:R-:W-:Y:S05]  /*2be0*/  BSYNC B1 ;  /* 0x0000000000017941 */ /* 0x000fea0003800000 */
.L_x_61:
        /* <DEDUP_REMOVED lines=9> */
.L_x_64:
[----:B------:R-:W-:Y:S05]  /*2c80*/  BSYNC B1 ;  /* 0x0000000000017941 */ /* 0x000fea0003800000 */
.L_x_63:
        /* <DEDUP_REMOVED lines=10> */
.L_x_66:
[----:B------:R-:W-:Y:S05]  /*2d30*/  BSYNC B1 ;  /* 0x0000000000017941 */ /* 0x000fea0003800000 */
.L_x_65:
        /* <DEDUP_REMOVED lines=10> */
.L_x_68:
[----:B------:R-:W-:Y:S05]  /*2de0*/  BSYNC B1 ;  /* 0x0000000000017941 */ /* 0x000fea0003800000 */
.L_x_67:
        /* <DEDUP_REMOVED lines=9> */
.L_x_70:
[----:B------:R-:W-:Y:S05]  /*2e80*/  BSYNC B1 ;  /* 0x0000000000017941 */ /* 0x000fea0003800000 */
.L_x_69:
        /* <DEDUP_REMOVED lines=9> */
.L_x_72:
[----:B------:R-:W-:Y:S05]  /*2f20*/  BSYNC B1 ;  /* 0x0000000000017941 */ /* 0x000fea0003800000 */
.L_x_71:
        /* <DEDUP_REMOVED lines=10> */
.L_x_74:
[----:B------:R-:W-:Y:S05]  /*2fd0*/  BSYNC B1 ;  /* 0x0000000000017941 */ /* 0x000fea0003800000 */
.L_x_73:
        /* <DEDUP_REMOVED lines=10> */
.L_x_76:
[----:B------:R-:W-:Y:S05]  /*3080*/  BSYNC B1 ;  /* 0x0000000000017941 */ /* 0x000fea0003800000 */
.L_x_75:
        /* <DEDUP_REMOVED lines=9> */
.L_x_78:
[----:B------:R-:W-:Y:S05]  /*3120*/  BSYNC B1 ;  /* 0x0000000000017941 */ /* 0x000fea0003800000 */
.L_x_77:
        /* <DEDUP_REMOVED lines=9> */
.L_x_80:
[----:B------:R-:W-:Y:S05]  /*31c0*/  BSYNC B1 ;  /* 0x0000000000017941 */ /* 0x000fea0003800000 */
.L_x_79:
        /* <DEDUP_REMOVED lines=10> */
.L_x_82:
[----:B------:R-:W-:Y:S05]  /*3270*/  BSYNC B1 ;  /* 0x0000000000017941 */ /* 0x000fea0003800000 */
.L_x_81:
        /* <DEDUP_REMOVED lines=10> */
.L_x_84:
[----:B------:R-:W-:Y:S05]  /*3320*/  BSYNC B1 ;  /* 0x0000000000017941 */ /* 0x000fea0003800000 */
.L_x_83:
        /* <DEDUP_REMOVED lines=9> */
.L_x_86:
[----:B------:R-:W-:Y:S05]  /*33c0*/  BSYNC B1 ;  /* 0x0000000000017941 */ /* 0x000fea0003800000 */
.L_x_85:
        /* <DEDUP_REMOVED lines=9> */
.L_x_88:
[----:B------:R-:W-:Y:S05]  /*3460*/  BSYNC B1 ;  /* 0x0000000000017941 */ /* 0x000fea0003800000 */
.L_x_87:
        /* <DEDUP_REMOVED lines=10> */
.L_x_90:
[----:B------:R-:W-:Y:S05]  /*3510*/  BSYNC B1 ;  /* 0x0000000000017941 */ /* 0x000fea0003800000 */
.L_x_89:
        /* <DEDUP_REMOVED lines=10> */
.L_x_92:
[----:B------:R-:W-:Y:S05]  /*35c0*/  BSYNC B1 ;  /* 0x0000000000017941 */ /* 0x000fea0003800000 */
.L_x_91:
        /* <DEDUP_REMOVED lines=9> */
.L_x_94:
[----:B------:R-:W-:Y:S05]  /*3660*/  BSYNC B1 ;  /* 0x0000000000017941 */ /* 0x000fea0003800000 */
.L_x_93:
        /* <DEDUP_REMOVED lines=9> */
.L_x_96:
[----:B------:R-:W-:Y:S05]  /*3700*/  BSYNC B1 ;  /* 0x0000000000017941 */ /* 0x000fea0003800000 */
.L_x_95:
        /* <DEDUP_REMOVED lines=10> */
.L_x_98:
[----:B------:R-:W-:Y:S05]  /*37b0*/  BSYNC B1 ;  /* 0x0000000000017941 */ /* 0x000fea0003800000 */
.L_x_97:
        /* <DEDUP_REMOVED lines=10> */
.L_x_100:
[----:B------:R-:W-:Y:S05]  /*3860*/  BSYNC B1 ;  /* 0x0000000000017941 */ /* 0x000fea0003800000 */
.L_x_99:
        /* <DEDUP_REMOVED lines=9> */
.L_x_102:
[----:B------:R-:W-:Y:S05]  /*3900*/  BSYNC B1 ;  /* 0x0000000000017941 */ /* 0x000fea0003800000 */
.L_x_101:
        /* <DEDUP_REMOVED lines=9> */
.L_x_104:
[----:B------:R-:W-:Y:S05]  /*39a0*/  BSYNC B1 ;  /* 0x0000000000017941 */ /* 0x000fea0003800000 */
.L_x_103:
        /* <DEDUP_REMOVED lines=10> */
.L_x_106:
[----:B------:R-:W-:Y:S05]  /*3a50*/  BSYNC B1 ;  /* 0x0000000000017941 */ /* 0x000fea0003800000 */
.L_x_105:
        /* <DEDUP_REMOVED lines=10> */
.L_x_108:
[----:B------:R-:W-:Y:S05]  /*3b00*/  BSYNC B1 ;  /* 0x0000000000017941 */ /* 0x000fea0003800000 */
.L_x_107:
        /* <DEDUP_REMOVED lines=9> */
.L_x_110:
[----:B------:R-:W-:Y:S05]  /*3ba0*/  BSYNC B1 ;  /* 0x0000000000017941 */ /* 0x000fea0003800000 */
.L_x_109:
        /* <DEDUP_REMOVED lines=9> */
.L_x_112:
[----:B------:R-:W-:Y:S05]  /*3c40*/  BSYNC B1 ;  /* 0x0000000000017941 */ /* 0x000fea0003800000 */
.L_x_111:
        /* <DEDUP_REMOVED lines=10> */
.L_x_114:
[----:B------:R-:W-:Y:S05]  /*3cf0*/  BSYNC B1 ;  /* 0x0000000000017941 */ /* 0x000fea0003800000 */
.L_x_113:
        /* <DEDUP_REMOVED lines=10> */
.L_x_116:
[----:B------:R-:W-:Y:S05]  /*3da0*/  BSYNC B1 ;  /* 0x0000000000017941 */ /* 0x000fea0003800000 */
.L_x_115:
        /* <DEDUP_REMOVED lines=9> */
.L_x_118:
[----:B------:R-:W-:Y:S05]  /*3e40*/  BSYNC B1 ;  /* 0x0000000000017941 */ /* 0x000fea0003800000 */
.L_x_117:
        /* <DEDUP_REMOVED lines=9> */
.L_x_120:
[----:B------:R-:W-:Y:S05]  /*3ee0*/  BSYNC B1 ;  /* 0x0000000000017941 */ /* 0x000fea0003800000 */
.L_x_119:
        /* <DEDUP_REMOVED lines=10> */
.L_x_122:
[----:B------:R-:W-:Y:S05]  /*3f90*/  BSYNC B1 ;  /* 0x0000000000017941 */ /* 0x000fea0003800000 */
.L_x_121:
        /* <DEDUP_REMOVED lines=10> */
.L_x_124:
[----:B------:R-:W-:Y:S05]  /*4040*/  BSYNC B1 ;  /* 0x0000000000017941 */ /* 0x000fea0003800000 */
.L_x_123:
        /* <DEDUP_REMOVED lines=9> */
.L_x_126:
[----:B------:R-:W-:Y:S05]  /*40e0*/  BSYNC B1 ;  /* 0x0000000000017941 */ /* 0x000fea0003800000 */
.L_x_125:
        /* <DEDUP_REMOVED lines=9> */
.L_x_128:
[----:B------:R-:W-:Y:S05]  /*4180*/  BSYNC B1 ;  /* 0x0000000000017941 */ /* 0x000fea0003800000 */
.L_x_127:
        /* <DEDUP_REMOVED lines=10> */
.L_x_130:
[----:B------:R-:W-:Y:S05]  /*4230*/  BSYNC B1 ;  /* 0x0000000000017941 */ /* 0x000fea0003800000 */
.L_x_129:
        /* <DEDUP_REMOVED lines=10> */
.L_x_132:
[----:B------:R-:W-:Y:S05]  /*42e0*/  BSYNC B1 ;  /* 0x0000000000017941 */ /* 0x000fea0003800000 */
.L_x_131:
        /* <DEDUP_REMOVED lines=9> */
.L_x_134:
[----:B------:R-:W-:Y:S05]  /*4380*/  BSYNC B1 ;  /* 0x0000000000017941 */ /* 0x000fea0003800000 */
.L_x_133:
        /* <DEDUP_REMOVED lines=9> */
.L_x_136:
[----:B------:R-:W-:Y:S05]  /*4420*/  BSYNC B1 ;  /* 0x0000000000017941 */ /* 0x000fea0003800000 */
.L_x_135:
        /* <DEDUP_REMOVED lines=10> */
.L_x_138:
[----:B------:R-:W-:Y:S05]  /*44d0*/  BSYNC B1 ;  /* 0x0000000000017941 */ /* 0x000fea0003800000 */
.L_x_137:
        /* <DEDUP_REMOVED lines=10> */
.L_x_140:
[----:B------:R-:W-:Y:S05]  /*4580*/  BSYNC B1 ;  /* 0x0000000000017941 */ /* 0x000fea0003800000 */
.L_x_139:
        /* <DEDUP_REMOVED lines=9> */
.L_x_142:
[----:B------:R-:W-:Y:S05]  /*4620*/  BSYNC B1 ;  /* 0x0000000000017941 */ /* 0x000fea0003800000 */
.L_x_141:
        /* <DEDUP_REMOVED lines=9> */
.L_x_144:
[----:B------:R-:W-:Y:S05]  /*46c0*/  BSYNC B1 ;  /* 0x0000000000017941 */ /* 0x000fea0003800000 */
.L_x_143:
        /* <DEDUP_REMOVED lines=10> */
.L_x_146:
[----:B------:R-:W-:Y:S05]  /*4770*/  BSYNC B1 ;  /* 0x0000000000017941 */ /* 0x000fea0003800000 */
.L_x_145:
        /* <DEDUP_REMOVED lines=10> */
.L_x_148:
[----:B------:R-:W-:Y:S05]  /*4820*/  BSYNC B1 ;  /* 0x0000000000017941 */ /* 0x000fea0003800000 */
.L_x_147:
        /* <DEDUP_REMOVED lines=9> */
.L_x_150:
[----:B------:R-:W-:Y:S05]  /*48c0*/  BSYNC B1 ;  /* 0x0000000000017941 */ /* 0x000fea0003800000 */
.L_x_149:
        /* <DEDUP_REMOVED lines=9> */
.L_x_152:
[----:B------:R-:W-:Y:S05]  /*4960*/  BSYNC B1 ;  /* 0x0000000000017941 */ /* 0x000fea0003800000 */
.L_x_151:
        /* <DEDUP_REMOVED lines=10> */
.L_x_154:
[----:B------:R-:W-:Y:S05]  /*4a10*/  BSYNC B1 ;  /* 0x0000000000017941 */ /* 0x000fea0003800000 */
.L_x_153:
        /* <DEDUP_REMOVED lines=10> */
.L_x_156:
[----:B------:R-:W-:Y:S05]  /*4ac0*/  BSYNC B1 ;  /* 0x0000000000017941 */ /* 0x000fea0003800000 */
.L_x_155:
        /* <DEDUP_REMOVED lines=9> */
.L_x_158:
[----:B------:R-:W-:Y:S05]  /*4b60*/  BSYNC B1 ;  /* 0x0000000000017941 */ /* 0x000fea0003800000 */
.L_x_157:
        /* <DEDUP_REMOVED lines=9> */
.L_x_160:
[----:B------:R-:W-:Y:S05]  /*4c00*/  BSYNC B1 ;  /* 0x0000000000017941 */ /* 0x000fea0003800000 */
.L_x_159:
        /* <DEDUP_REMOVED lines=10> */
.L_x_162:
[----:B------:R-:W-:Y:S05]  /*4cb0*/  BSYNC B1 ;  /* 0x0000000000017941 */ /* 0x000fea0003800000 */
.L_x_161:
        /* <DEDUP_REMOVED lines=10> */
.L_x_164:
[----:B------:R-:W-:Y:S05]  /*4d60*/  BSYNC B1 ;  /* 0x0000000000017941 */ /* 0x000fea0003800000 */
.L_x_163:
        /* <DEDUP_REMOVED lines=9> */
.L_x_166:
[----:B------:R-:W-:Y:S05]  /*4e00*/  BSYNC B1 ;  /* 0x0000000000017941 */ /* 0x000fea0003800000 */
.L_x_165:
        /* <DEDUP_REMOVED lines=9> */
.L_x_168:
[----:B------:R-:W-:Y:S05]  /*4ea0*/  BSYNC B1 ;  /* 0x0000000000017941 */ /* 0x000fea0003800000 */
.L_x_167:
        /* <DEDUP_REMOVED lines=10> */
.L_x_170:
[----:B------:R-:W-:Y:S05]  /*4f50*/  BSYNC B1 ;  /* 0x0000000000017941 */ /* 0x000fea0003800000 */
.L_x_169:
        /* <DEDUP_REMOVED lines=10> */
.L_x_172:
[----:B------:R-:W-:Y:S05]  /*5000*/  BSYNC B1 ;  /* 0x0000000000017941 */ /* 0x000fea0003800000 */
.L_x_171:
        /* <DEDUP_REMOVED lines=9> */
.L_x_174:
[----:B------:R-:W-:Y:S05]  /*50a0*/  BSYNC B1 ;  /* 0x0000000000017941 */ /* 0x000fea0003800000 */
.L_x_173:
        /* <DEDUP_REMOVED lines=9> */
.L_x_176:
[----:B------:R-:W-:Y:S05]  /*5140*/  BSYNC B1 ;  /* 0x0000000000017941 */ /* 0x000fea0003800000 */
.L_x_175:
        /* <DEDUP_REMOVED lines=10> */
.L_x_178:
[----:B------:R-:W-:Y:S05]  /*51f0*/  BSYNC B1 ;  /* 0x0000000000017941 */ /* 0x000fea0003800000 */
.L_x_177:
        /* <DEDUP_REMOVED lines=10> */
.L_x_180:
[----:B------:R-:W-:Y:S05]  /*52a0*/  BSYNC B1 ;  /* 0x0000000000017941 */ /* 0x000fea0003800000 */
.L_x_179:
        /* <DEDUP_REMOVED lines=9> */
.L_x_182:
[----:B------:R-:W-:Y:S05]  /*5340*/  BSYNC B1 ;  /* 0x0000000000017941 */ /* 0x000fea0003800000 */
.L_x_181:
        /* <DEDUP_REMOVED lines=9> */
.L_x_184:
[----:B------:R-:W-:Y:S05]  /*53e0*/  BSYNC B1 ;  /* 0x0000000000017941 */ /* 0x000fea0003800000 */
.L_x_183:
        /* <DEDUP_REMOVED lines=10> */
.L_x_186:
[----:B------:R-:W-:Y:S05]  /*5490*/  BSYNC B1 ;  /* 0x0000000000017941 */ /* 0x000fea0003800000 */
.L_x_185:
        /* <DEDUP_REMOVED lines=10> */
.L_x_188:
[----:B------:R-:W-:Y:S05]  /*5540*/  BSYNC B1 ;  /* 0x0000000000017941 */ /* 0x000fea0003800000 */
.L_x_187:
        /* <DEDUP_REMOVED lines=9> */
.L_x_190:
[----:B------:R-:W-:Y:S05]  /*55e0*/  BSYNC B1 ;  /* 0x0000000000017941 */ /* 0x000fea0003800000 */
.L_x_189:
        /* <DEDUP_REMOVED lines=9> */
.L_x_192:
[----:B------:R-:W-:Y:S05]  /*5680*/  BSYNC B1 ;  /* 0x0000000000017941 */ /* 0x000fea0003800000 */
.L_x_191:
        /* <DEDUP_REMOVED lines=10> */
.L_x_194:
[----:B------:R-:W-:Y:S05]  /*5730*/  BSYNC B1 ;  /* 0x0000000000017941 */ /* 0x000fea0003800000 */
.L_x_193:
        /* <DEDUP_REMOVED lines=10> */
.L_x_196:
[----:B------:R-:W-:Y:S05]  /*57e0*/  BSYNC B1 ;  /* 0x0000000000017941 */ /* 0x000fea0003800000 */
.L_x_195:
        /* <DEDUP_REMOVED lines=9> */
.L_x_198:
[----:B------:R-:W-:Y:S05]  /*5880*/  BSYNC B1 ;  /* 0x0000000000017941 */ /* 0x000fea0003800000 */
.L_x_197:
        /* <DEDUP_REMOVED lines=9> */
.L_x_200:
[----:B------:R-:W-:Y:S05]  /*5920*/  BSYNC B1 ;  /* 0x0000000000017941 */ /* 0x000fea0003800000 */
.L_x_199:
        /* <DEDUP_REMOVED lines=10> */
.L_x_202:
[----:B------:R-:W-:Y:S05]  /*59d0*/  BSYNC B1 ;  /* 0x0000000000017941 */ /* 0x000fea0003800000 */
.L_x_201:
        /* <DEDUP_REMOVED lines=10> */
.L_x_204:
[----:B------:R-:W-:Y:S05]  /*5a80*/  BSYNC B1 ;  /* 0x0000000000017941 */ /* 0x000fea0003800000 */
.L_x_203:
        /* <DEDUP_REMOVED lines=9> */
.L_x_206:
[----:B------:R-:W-:Y:S05]  /*5b20*/  BSYNC B1 ;  /* 0x0000000000017941 */ /* 0x000fea0003800000 */
.L_x_205:
        /* <DEDUP_REMOVED lines=9> */
.L_x_208:
[----:B------:R-:W-:Y:S05]  /*5bc0*/  BSYNC B1 ;  /* 0x0000000000017941 */ /* 0x000fea0003800000 */
.L_x_207:
        /* <DEDUP_REMOVED lines=10> */
.L_x_210:
[----:B------:R-:W-:Y:S05]  /*5c70*/  BSYNC B1 ;  /* 0x0000000000017941 */ /* 0x000fea0003800000 */
.L_x_209:
        /* <DEDUP_REMOVED lines=10> */
.L_x_212:
[----:B------:R-:W-:Y:S05]  /*5d20*/  BSYNC B1 ;  /* 0x0000000000017941 */ /* 0x000fea0003800000 */
.L_x_211:
        /* <DEDUP_REMOVED lines=9> */
.L_x_214:
[----:B------:R-:W-:Y:S05]  /*5dc0*/  BSYNC B1 ;  /* 0x0000000000017941 */ /* 0x000fea0003800000 */
.L_x_213:
        /* <DEDUP_REMOVED lines=9> */
.L_x_216:
[----:B------:R-:W-:Y:S05]  /*5e60*/  BSYNC B1 ;  /* 0x0000000000017941 */ /* 0x000fea0003800000 */
.L_x_215:
        /* <DEDUP_REMOVED lines=10> */
.L_x_218:
[----:B------:R-:W-:Y:S05]  /*5f10*/  BSYNC B1 ;  /* 0x0000000000017941 */ /* 0x000fea0003800000 */
.L_x_217:
        /* <DEDUP_REMOVED lines=10> */
.L_x_220:
[----:B------:R-:W-:Y:S05]  /*5fc0*/  BSYNC B1 ;  /* 0x0000000000017941 */ /* 0x000fea0003800000 */
.L_x_219:
        /* <DEDUP_REMOVED lines=9> */
.L_x_222:
[----:B------:R-:W-:Y:S05]  /*6060*/  BSYNC B1 ;  /* 0x0000000000017941 */ /* 0x000fea0003800000 */
.L_x_221:
        /* <DEDUP_REMOVED lines=9> */
.L_x_224:
[----:B------:R-:W-:Y:S05]  /*6100*/  BSYNC B1 ;  /* 0x0000000000017941 */ /* 0x000fea0003800000 */
.L_x_223:
        /* <DEDUP_REMOVED lines=10> */
.L_x_226:
[----:B------:R-:W-:Y:S05]  /*61b0*/  BSYNC B1 ;  /* 0x0000000000017941 */ /* 0x000fea0003800000 */
.L_x_225:
        /* <DEDUP_REMOVED lines=10> */
.L_x_228:
[----:B------:R-:W-:Y:S05]  /*6260*/  BSYNC B1 ;  /* 0x0000000000017941 */ /* 0x000fea0003800000 */
.L_x_227:
        /* <DEDUP_REMOVED lines=9> */
.L_x_230:
[----:B------:R-:W-:Y:S05]  /*6300*/  BSYNC B1 ;  /* 0x0000000000017941 */ /* 0x000fea0003800000 */
.L_x_229:
        /* <DEDUP_REMOVED lines=9> */
.L_x_232:
[----:B------:R-:W-:Y:S05]  /*63a0*/  BSYNC B1 ;  /* 0x0000000000017941 */ /* 0x000fea0003800000 */
.L_x_231:
        /* <DEDUP_REMOVED lines=10> */
.L_x_234:
[----:B------:R-:W-:Y:S05]  /*6450*/  BSYNC B1 ;  /* 0x0000000000017941 */ /* 0x000fea0003800000 */
.L_x_233:
        /* <DEDUP_REMOVED lines=10> */
.L_x_236:
[----:B------:R-:W-:Y:S05]  /*6500*/  BSYNC B1 ;  /* 0x0000000000017941 */ /* 0x000fea0003800000 */
.L_x_235:
        /* <DEDUP_REMOVED lines=9> */
.L_x_238:
[----:B------:R-:W-:Y:S05]  /*65a0*/  BSYNC B1 ;  /* 0x0000000000017941 */ /* 0x000fea0003800000 */
.L_x_237:
        /* <DEDUP_REMOVED lines=9> */
.L_x_240:
[----:B------:R-:W-:Y:S05]  /*6640*/  BSYNC B1 ;  /* 0x0000000000017941 */ /* 0x000fea0003800000 */
.L_x_239:
        /* <DEDUP_REMOVED lines=10> */
.L_x_242:
[----:B------:R-:W-:Y:S05]  /*66f0*/  BSYNC B1 ;  /* 0x0000000000017941 */ /* 0x000fea0003800000 */
.L_x_241:
        /* <DEDUP_REMOVED lines=10> */
.L_x_244:
[----:B------:R-:W-:Y:S05]  /*67a0*/  BSYNC B1 ;  /* 0x0000000000017941 */ /* 0x000fea0003800000 */
.L_x_243:
        /* <DEDUP_REMOVED lines=9> */
.L_x_246:
[----:B------:R-:W-:Y:S05]  /*6840*/  BSYNC B1 ;  /* 0x0000000000017941 */ /* 0x000fea0003800000 */
.L_x_245:
        /* <DEDUP_REMOVED lines=9> */
.L_x_248:
[----:B------:R-:W-:Y:S05]  /*68e0*/  BSYNC B1 ;  /* 0x0000000000017941 */ /* 0x000fea0003800000 */
.L_x_247:
        /* <DEDUP_REMOVED lines=10> */
.L_x_250:
[----:B------:R-:W-:Y:S05]  /*6990*/  BSYNC B1 ;  /* 0x0000000000017941 */ /* 0x000fea0003800000 */
.L_x_249:
        /* <DEDUP_REMOVED lines=10> */
.L_x_252:
[----:B------:R-:W-:Y:S05]  /*6a40*/  BSYNC B1 ;  /* 0x0000000000017941 */ /* 0x000fea0003800000 */
.L_x_251:
        /* <DEDUP_REMOVED lines=9> */
.L_x_254:
[----:B------:R-:W-:Y:S05]  /*6ae0*/  BSYNC B1 ;  /* 0x0000000000017941 */ /* 0x000fea0003800000 */
.L_x_253:
        /* <DEDUP_REMOVED lines=9> */
.L_x_256:
[----:B------:R-:W-:Y:S05]  /*6b80*/  BSYNC B1 ;  /* 0x0000000000017941 */ /* 0x000fea0003800000 */
.L_x_255:
        /* <DEDUP_REMOVED lines=10> */
.L_x_258:
[----:B------:R-:W-:Y:S05]  /*6c30*/  BSYNC B1 ;  /* 0x0000000000017941 */ /* 0x000fea0003800000 */
.L_x_257:
        /* <DEDUP_REMOVED lines=10> */
.L_x_260:
[----:B------:R-:W-:Y:S05]  /*6ce0*/  BSYNC B1 ;  /* 0x0000000000017941 */ /* 0x000fea0003800000 */
.L_x_259:
        /* <DEDUP_REMOVED lines=9> */
.L_x_262:
[----:B------:R-:W-:Y:S05]  /*6d80*/  BSYNC B1 ;  /* 0x0000000000017941 */ /* 0x000fea0003800000 */
.L_x_261:
        /* <DEDUP_REMOVED lines=9> */
.L_x_264:
[----:B------:R-:W-:Y:S05]  /*6e20*/  BSYNC B1 ;  /* 0x0000000000017941 */ /* 0x000fea0003800000 */
.L_x_263:
        /* <DEDUP_REMOVED lines=10> */
.L_x_266:
[----:B------:R-:W-:Y:S05]  /*6ed0*/  BSYNC B1 ;  /* 0x0000000000017941 */ /* 0x000fea0003800000 */
.L_x_265:
        /* <DEDUP_REMOVED lines=10> */
.L_x_268:
[----:B------:R-:W-:Y:S05]  /*6f80*/  BSYNC B1 ;  /* 0x0000000000017941 */ /* 0x000fea0003800000 */
.L_x_267:
        /* <DEDUP_REMOVED lines=9> */
.L_x_270:
[----:B------:R-:W-:Y:S05]  /*7020*/  BSYNC B1 ;  /* 0x0000000000017941 */ /* 0x000fea0003800000 */
.L_x_269:
        /* <DEDUP_REMOVED lines=9> */
.L_x_272:
[----:B------:R-:W-:Y:S05]  /*70c0*/  BSYNC B1 ;  /* 0x0000000000017941 */ /* 0x000fea0003800000 */
.L_x_271:
        /* <DEDUP_REMOVED lines=10> */
.L_x_274:
[----:B------:R-:W-:Y:S05]  /*7170*/  BSYNC B1 ;  /* 0x0000000000017941 */ /* 0x000fea0003800000 */
.L_x_273:
        /* <DEDUP_REMOVED lines=10> */
.L_x_276:
[----:B------:R-:W-:Y:S05]  /*7220*/  BSYNC B1 ;  /* 0x0000000000017941 */ /* 0x000fea0003800000 */
.L_x_275:
        /* <DEDUP_REMOVED lines=9> */
.L_x_278:
[----:B------:R-:W-:Y:S05]  /*72c0*/  BSYNC B1 ;  /* 0x0000000000017941 */ /* 0x000fea0003800000 */
.L_x_277:
        /* <DEDUP_REMOVED lines=9> */
.L_x_280:
[----:B------:R-:W-:Y:S05]  /*7360*/  BSYNC B1 ;  /* 0x0000000000017941 */ /* 0x000fea0003800000 */
.L_x_279:
        /* <DEDUP_REMOVED lines=10> */
.L_x_282:
[----:B------:R-:W-:Y:S05]  /*7410*/  BSYNC B1 ;  /* 0x0000000000017941 */ /* 0x000fea0003800000 */
.L_x_281:
        /* <DEDUP_REMOVED lines=10> */
.L_x_284:
[----:B------:R-:W-:Y:S05]  /*74c0*/  BSYNC B1 ;  /* 0x0000000000017941 */ /* 0x000fea0003800000 */
.L_x_283:
[----:B-----5:R-:W-:Y:S01]  /*74d0*/  IMAD.U32 R3, R24, 0x10000, RZ ;  /* 0x0001000018037824 */ /* 0x020fe200078e00ff */
[----:B------:R-:W-:Y:S01]  /*74e0*/  ISETP.GT.AND P1, PT, R0, 0x8, P1 ;  /* 0x000000080000780c */ /* 0x000fe20000f24270 */
[----:B------:R-:W-:Y:S02]  /*74f0*/  BSSY B1, `(.L_x_285) ;  /* 0x0000007000017945 */ /* 0x000fe40003800000 */
[----:B01--4-:R-:W-:-:S04]  /*7500*/  FMUL R6, R3, R156 ;  /* 0x0000009c03067220 */ /* 0x013fc80000400000 */
[----:B------:R-:W-:-:S05]  /*7510*/  FFMA R6, R149, R155, R6 ;  /* 0x0000009b95067223 */ /* 0x000fca0000000006 */
[----:B------:R-:W-:-:S05]  /*7520*/  F2FP.BF16.F32.PACK_AB R6, RZ, R6 ;  /* 0x00000006ff06723e */ /* 0x000fca00000010ff */
[----:B------:R0:W-:Y:S01]  /*7530*/  @P3 STG.E.U16 desc[UR36][R4.64+0x1f2], R6 ;  /* 0x0001f20604003986 */ /* 0x0001e2000c101524 */
[----:B------:R-:W-:Y:S05]  /*7540*/  @!P1 BRA `(.L_x_286) ;  /* 0x0000000000049947 */ /* 0x000fea0003800000 */
[----:B------:R1:W5:Y:S02]  /*7550*/  LDG.E.LTC128B.U16 R24, desc[UR36][R8.64+0x1f0] ;  /* 0x0001f02408187981 */ /* 0x000364000c1e1520 */
.L_x_286:
[----:B------:R-:W-:Y:S05]  /*7560*/  BSYNC B1 ;  /* 0x0000000000017941 */ /* 0x000fea0003800000 */
.L_x_285:
[----:B-----5:R-:W-:Y:S01]  /*7570*/  IMAD.U32 R3, R24, 0x10000, RZ ;  /* 0x0001000018037824 */ /* 0x020fe200078e00ff */
[----:B------:R-:W-:Y:S01]  /*7580*/  ISETP.GT.AND P0, PT, R0, 0x8, P0 ;  /* 0x000000080000780c */ /* 0x000fe20000704270 */
[----:B0-----:R-:W-:Y:S01]  /*7590*/  @P1 IMAD.MOV.U32 R4, RZ, RZ, R10 ;  /* 0x000000ffff041224 */ /* 0x001fe200078e000a */
[----:B------:R-:W-:Y:S01]  /*75a0*/  BSSY B1, `(.L_x_287) ;  /* 0x0000008000017945 */ /* 0x000fe20003800000 */
[----:B------:R-:W-:Y:S01]  /*75b0*/  FMUL R3, R3, R156 ;  /* 0x0000009c03037220 */ /* 0x000fe20000400000 */
[----:B------:R-:W-:-:S03]  /*75c0*/  @P1 IMAD.MOV.U32 R5, RZ, RZ, R11 ;  /* 0x000000ffff051224 */ /* 0x000fc600078e000b */
[----:B------:R-:W-:-:S05]  /*75d0*/  FFMA R3, R150, R155, R3 ;  /* 0x0000009b96037223 */ /* 0x000fca0000000003 */
[----:B------:R-:W-:-:S05]  /*75e0*/  F2FP.BF16.F32.PACK_AB R3, RZ, R3 ;  /* 0x00000003ff03723e */ /* 0x000fca00000010ff */
[----:B------:R0:W-:Y:S01]  /*75f0*/  @P1 STG.E.U16 desc[UR36][R4.64+0x1f0], R3 ;  /* 0x0001f00304001986 */ /* 0x0001e2000c101524 */
[----:B------:R-:W-:Y:S05]  /*7600*/  @!P0 BRA `(.L_x_288) ;  /* 0x0000000000048947 */ /* 0x000fea0003800000 */
[----:B------:R4:W5:Y:S02]  /*7610*/  LDG.E.LTC128B.U16 R24, desc[UR36][R8.64+0x1f2] ;  /* 0x0001f22408187981 */ /* 0x000964000c1e1520 */
.L_x_288:
[----:B------:R-:W-:Y:S05]  /*7620*/  BSYNC B1 ;  /* 0x0000000000017941 */ /* 0x000fea0003800000 */
.L_x_287:
[----:B------:R-:W-:Y:S05]  /*7630*/  @!P0 BRA `(.L_x_289) ;  /* 0x0000002400308947 */ /* 0x000fea0003800000 */
[----:B0----5:R-:W-:-:S04]  /*7640*/  IMAD.U32 R3, R24, 0x10000, RZ ;  /* 0x0001000018037824 */ /* 0x021fc800078e00ff */
[----:B------:R-:W-:-:S04]  /*7650*/  FMUL R0, R3, R156 ;  /* 0x0000009c03007220 */ /* 0x000fc80000400000 */
[----:B------:R-:W-:-:S05]  /*7660*/  FFMA R0, R151, R155, R0 ;  /* 0x0000009b97007223 */ /* 0x000fca0000000000 */
[----:B------:R-:W-:-:S05]  /*7670*/  F2FP.BF16.F32.PACK_AB R0, RZ, R0 ;  /* 0x00000000ff00723e */ /* 0x000fca00000010ff */
[----:B------:R0:W-:Y:S01]  /*7680*/  STG.E.U16 desc[UR36][R10.64+0x1f2], R0 ;  /* 0x0001f2000a007986 */ /* 0x0001e2000c101524 */
[----:B------:R-:W-:Y:S05]  /*7690*/  BRA `(.L_x_289) ;  /* 0x0000002400187947 */ /* 0x000fea0003800000 */
.L_x_36:
[----:B------:R-:W-:Y:S01]  /*76a0*/  ISETP.GT.AND P0, PT, R3, 0x1, PT ;  /* 0x000000010300780c */ /* 0x000fe20003f04270 */
[----:B------:R-:W-:Y:S01]  /*76b0*/  ULDC.64 UR4, c[0x0][0x5c0] ;  /* 0x0001700000047ab9 */ /* 0x000fe20000000a00 */
[-C--:B------:R-:W-:Y:S01]  /*76c0*/  FMUL R24, R24, R155.reuse ;  /* 0x0000009b18187220 */ /* 0x080fe20000400000 */
[-C--:B------:R-:W-:Y:S01]  /*76d0*/  FMUL R25, R25, R155.reuse ;  /* 0x0000009b19197220 */ /* 0x080fe20000400000 */
[----:B------:R-:W-:Y:S01]  /*76e0*/  ISETP.GT.AND P3, PT, R0, RZ, P0 ;  /* 0x000000ff0000720c */ /* 0x000fe20000764270 */
[-C--:B------:R-:W-:Y:S01]  /*76f0*/  FMUL R26, R26, R155.reuse ;  /* 0x0000009b1a1a7220 */ /* 0x080fe20000400000 */
[----:B------:R-:W-:Y:S01]  /*7700*/  LEA R4, P4, R160, UR4, 0x1 ;  /* 0x00000004a0047c11 */ /* 0x000fe2000f8808ff */
[-C--:B------:R-:W-:Y:S01]  /*7710*/  FMUL R27, R27, R155.reuse ;  /* 0x0000009b1b1b7220 */ /* 0x080fe20000400000 */
[----:B------:R-:W-:Y:S01]  /*7720*/  F2FP.BF16.F32.PACK_AB R24, RZ, R24 ;  /* 0x00000018ff18723e */ /* 0x000fe200000010ff */
[-C--:B------:R-:W-:Y:S01]  /*7730*/  FMUL R28, R28, R155.reuse ;  /* 0x0000009b1c1c7220 */ /* 0x080fe20000400000 */
[----:B------:R-:W-:Y:S01]  /*7740*/  LEA.HI.X R5, R160, UR5, R153, 0x1, P4 ;  /* 0x00000005a0057c11 */ /* 0x000fe2000a0f0c99 */
[----:B------:R-:W-:Y:S01]  /*7750*/  FMUL R29, R29, R155 ;  /* 0x0000009b1d1d7220 */ /* 0x000fe20000400000 */
[----:B------:R-:W-:Y:S01]  /*7760*/  F2FP.BF16.F32.PACK_AB R25, RZ, R25 ;  /* 0x00000019ff19723e */ /* 0x000fe200000010ff */
[-C--:B------:R-:W-:Y:S01]  /*7770*/  FMUL R30, R30, R155.reuse ;  /* 0x0000009b1e1e7220 */ /* 0x080fe20000400000 */
[----:B------:R-:W-:Y:S01]  /*7780*/  SHF.L.U64.HI R11, R10, 0x4, R11 ;  /* 0x000000040a0b7819 */ /* 0x000fe2000001020b */
[----:B------:R-:W-:Y:S01]  /*7790*/  @P1 STG.E.U16 desc[UR36][R4.64], R24 ;  /* 0x0000001804001986 */ /* 0x000fe2000c101524 */
[----:B------:R-:W-:Y:S01]  /*77a0*/  ISETP.GT.AND P1, PT, R3, 0x8, PT ;  /* 0x000000080300780c */ /* 0x000fe20003f24270 */
[-C--:B------:R-:W-:Y:S01]  /*77b0*/  FMUL R31, R31, R155.reuse ;  /* 0x0000009b1f1f7220 */ /* 0x080fe20000400000 */
[----:B------:R-:W-:Y:S01]  /*77c0*/  ISETP.GT.AND P4, PT, R0, 0x8, P0 ;  /* 0x000000080000780c */ /* 0x000fe20000784270 */
[----:B------:R-:W-:Y:S01]  /*77d0*/  @P3 STG.E.U16 desc[UR36][R4.64+0x2], R25 ;  /* 0x0000021904003986 */ /* 0x000fe2000c101524 */
[----:B------:R-:W-:Y:S01]  /*77e0*/  LEA R6, P3, R10, R4, 0x4 ;  /* 0x000000040a067211 */ /* 0x000fe200078620ff */
[-C--:B------:R-:W-:Y:S01]  /*77f0*/  FMUL R32, R32, R155.reuse ;  /* 0x0000009b20207220 */ /* 0x080fe20000400000 */
[C---:B------:R-:W-:Y:S01]  /*7800*/  ISETP.GT.AND P2, PT, R0.reuse, 0x8, P2 ;  /* 0x000000080000780c */ /* 0x040fe20001744270 */
[-C--:B------:R-:W-:Y:S01]  /*7810*/  FMUL R33, R33, R155.reuse ;  /* 0x0000009b21217220 */ /* 0x080fe20000400000 */
[----:B------:R-:W-:Y:S01]  /*7820*/  ISETP.GT.AND P0, PT, R3, 0x9, PT ;  /* 0x000000090300780c */ /* 0x000fe20003f04270 */
[----:B------:R-:W-:Y:S01]  /*7830*/  IMAD.X R7, R11, 0x1, R5, P3 ;  /* 0x000000010b077824 */ /* 0x000fe200018e0605 */
[----:B------:R-:W-:Y:S01]  /*7840*/  ISETP.GT.AND P5, PT, R0, RZ, P1 ;  /* 0x000000ff0000720c */ /* 0x000fe20000fa4270 */
[-C--:B------:R-:W-:Y:S01]  /*7850*/  FMUL R34, R34, R155.reuse ;  /* 0x0000009b22227220 */ /* 0x080fe20000400000 */
[----:B------:R-:W-:Y:S01]  /*7860*/  ISETP.GT.AND P3, PT, R0, RZ, P0 ;  /* 0x000000ff0000720c */ /* 0x000fe20000764270 */
[-C--:B------:R-:W-:Y:S01]  /*7870*/  FMUL R35, R35, R155.reuse ;  /* 0x0000009b23237220 */ /* 0x080fe20000400000 */
[----:B------:R-:W-:Y:S01]  /*7880*/  F2FP.BF16.F32.PACK_AB R26, RZ, R26 ;  /* 0x0000001aff1a723e */ /* 0x000fe200000010ff */
[----:B------:R-:W-:Y:S01]  /*7890*/  FMUL R36, R36, R155 ;  /* 0x0000009b24247220 */ /* 0x000fe20000400000 */
[----:B------:R-:W-:Y:S01]  /*78a0*/  F2FP.BF16.F32.PACK_AB R27, RZ, R27 ;  /* 0x0000001bff1b723e */ /* 0x000fe200000010ff */
[----:B------:R-:W-:Y:S01]  /*78b0*/  FMUL R37, R37, R155 ;  /* 0x0000009b25257220 */ /* 0x000fe20000400000 */
[----:B------:R-:W-:Y:S01]  /*78c0*/  F2FP.BF16.F32.PACK_AB R28, RZ, R28 ;  /* 0x0000001cff1c723e */ /* 0x000fe200000010ff */
[----:B------:R-:W-:Y:S01]  /*78d0*/  @P2 STG.E.U16 desc[UR36][R6.64], R26 ;  /* 0x0000001a06002986 */ /* 0x000fe2000c101524 */
[----:B------:R-:W-:Y:S01]  /*78e0*/  F2FP.BF16.F32.PACK_AB R29, RZ, R29 ;  /* 0x0000001dff1d723e */ /* 0x000fe200000010ff */
[-C--:B------:R-:W-:Y:S01]  /*78f0*/  FMUL R38, R38, R155.reuse ;  /* 0x0000009b26267220 */ /* 0x080fe20000400000 */
[C---:B------:R-:W-:Y:S01]  /*7900*/  ISETP.GT.AND P2, PT, R0.reuse, 0x8, P1 ;  /* 0x000000080000780c */ /* 0x040fe20000f44270 */
[----:B------:R-:W-:Y:S01]  /*7910*/  @P4 STG.E.U16 desc[UR36][R6.64+0x2], R27 ;  /* 0x0000021b06004986 */ /* 0x000fe2000c101524 */
[----:B------:R-:W-:Y:S01]  /*7920*/  ISETP.GT.AND P1, PT, R3, 0x10, PT ;  /* 0x000000100300780c */ /* 0x000fe20003f24270 */
[-C--:B------:R-:W-:Y:S01]  /*7930*/  FMUL R39, R39, R155.reuse ;  /* 0x0000009b27277220 */ /* 0x080fe20000400000 */
[----:B------:R-:W-:Y:S01]  /*7940*/  F2FP.BF16.F32.PACK_AB R30, RZ, R30 ;  /* 0x0000001eff1e723e */ /* 0x000fe200000010ff */
[----:B------:R-:W-:Y:S01]  /*7950*/  @P5 STG.E.U16 desc[UR36][R4.64+0x10], R28 ;  /* 0x0000101c04005986 */ /* 0x000fe2000c101524 */
[----:B------:R-:W-:Y:S01]  /*7960*/  ISETP.GT.AND P4, PT, R0, RZ, P1 ;  /* 0x000000ff0000720c */ /* 0x000fe20000f84270 */
[----:B------:R-:W-:Y:S01]  /*7970*/  FMUL R40, R40, R155 ;  /* 0x0000009b28287220 */ /* 0x000fe20000400000 */
[----:B------:R-:W-:Y:S01]  /*7980*/  F2FP.BF16.F32.PACK_AB R31, RZ, R31 ;  /* 0x0000001fff1f723e */ /* 0x000fe200000010ff */
[----:B------:R-:W-:Y:S01]  /*7990*/  @P3 STG.E.U16 desc[UR36][R4.64+0x12], R29 ;  /* 0x0000121d04003986 */ /* 0x000fe2000c101524 */
[----:B------:R-:W-:Y:S01]  /*79a0*/  ISETP.GT.AND P3, PT, R0, 0x8, P0 ;  /* 0x000000080000780c */ /* 0x000fe20000764270 */
[-C--:B------:R-:W-:Y:S01]  /*79b0*/  FMUL R41, R41, R155.reuse ;  /* 0x0000009b29297220 */ /* 0x080fe20000400000 */
[----:B------:R-:W-:Y:S01]  /*79c0*/  ISETP.GT.AND P0, PT, R3, 0x11, PT ;  /* 0x000000110300780c */ /* 0x000fe20003f04270 */
[----:B------:R-:W-:Y:S01]  /*79d0*/  @P2 STG.E.U16 desc[UR36][R6.64+0x10], R30 ;  /* 0x0000101e06002986 */ /* 0x000fe2000c101524 */
[----:B------:R-:W-:Y:S01]  /*79e0*/  F2FP.BF16.F32.PACK_AB R32, RZ, R32 ;  /* 0x00000020ff20723e */ /* 0x000fe200000010ff */
[-C--:B------:R-:W-:Y:S01]  /*79f0*/  FMUL R42, R42, R155.reuse ;  /* 0x0000009b2a2a7220 */ /* 0x080fe20000400000 */
[C---:B------:R-:W-:Y:S01]  /*7a00*/  ISETP.GT.AND P5, PT, R0.reuse, RZ, P0 ;  /* 0x000000ff0000720c */ /* 0x040fe200007a4270 */
[-C--:B------:R-:W-:Y:S01]  /*7a10*/  FMUL R43, R43, R155.reuse ;  /* 0x0000009b2b2b7220 */ /* 0x080fe20000400000 */
[----:B------:R-:W-:Y:S01]  /*7a20*/  ISETP.GT.AND P2, PT, R0, 0x8, P1 ;  /* 0x000000080000780c */ /* 0x000fe20000f44270 */
[-C--:B------:R-:W-:Y:S01]  /*7a30*/  FMUL R44, R44, R155.reuse ;  /* 0x0000009b2c2c7220 */ /* 0x080fe20000400000 */
[----:B------:R-:W-:Y:S01]  /*7a40*/  ISETP.GT.AND P1, PT, R3, 0x18, PT ;  /* 0x000000180300780c */ /* 0x000fe20003f24270 */
[----:B------:R-:W-:Y:S01]  /*7a50*/  FMUL R45, R45, R155 ;  /* 0x0000009b2d2d7220 */ /* 0x000fe20000400000 */
[----:B------:R-:W-:Y:S01]  /*7a60*/  F2FP.BF16.F32.PACK_AB R33, RZ, R33 ;  /* 0x00000021ff21723e */ /* 0x000fe200000010ff */
[----:B------:R-:W-:Y:S01]  /*7a70*/  @P3 STG.E.U16 desc[UR36][R6.64+0x12], R31 ;  /* 0x0000121f06003986 */ /* 0x000fe2000c101524 */
[----:B------:R-:W-:Y:S01]  /*7a80*/  ISETP.GT.AND P3, PT, R0, 0x8, P0 ;  /* 0x000000080000780c */ /* 0x000fe20000764270 */
[-C--:B------:R-:W-:Y:S01]  /*7a90*/  FMUL R46, R46, R155.reuse ;  /* 0x0000009b2e2e7220 */ /* 0x080fe20000400000 */
[----:B------:R-:W-:Y:S01]  /*7aa0*/  ISETP.GT.AND P0, PT, R3, 0x19, PT ;  /* 0x000000190300780c */ /* 0x000fe20003f04270 */
[----:B------:R-:W-:Y:S01]  /*7ab0*/  @P4 STG.E.U16 desc[UR36][R4.64+0x20], R32 ;  /* 0x0000202004004986 */ /* 0x000fe2000c101524 */
[C---:B------:R-:W-:Y:S01]  /*7ac0*/  ISETP.GT.AND P4, PT, R0.reuse, RZ, P1 ;  /* 0x000000ff0000720c */ /* 0x040fe20000f84270 */
[-C--:B------:R-:W-:Y:S01]  /*7ad0*/  FMUL R47, R47, R155.reuse ;  /* 0x0000009b2f2f7220 */ /* 0x080fe20000400000 */
[----:B------:R-:W-:Y:S01]  /*7ae0*/  F2FP.BF16.F32.PACK_AB R34, RZ, R34 ;  /* 0x00000022ff22723e */ /* 0x000fe200000010ff */
[----:B------:R-:W-:Y:S01]  /*7af0*/  @P5 STG.E.U16 desc[UR36][R4.64+0x22], R33 ;  /* 0x0000222104005986 */ /* 0x000fe2000c101524 */
[----:B------:R-:W-:Y:S01]  /*7b00*/  ISETP.GT.AND P5, PT, R0, RZ, P0 ;  /* 0x000000ff0000720c */ /* 0x000fe200007a4270 */
[----:B------:R-:W-:Y:S01]  /*7b10*/  FMUL R48, R48, R155 ;  /* 0x0000009b30307220 */ /* 0x000fe20000400000 */
[----:B------:R-:W-:Y:S01]  /*7b20*/  F2FP.BF16.F32.PACK_AB R35, RZ, R35 ;  /* 0x00000023ff23723e */ /* 0x000fe200000010ff */
[----:B------:R-:W-:Y:S01]  /*7b30*/  @P2 STG.E.U16 desc[UR36][R6.64+0x20], R34 ;  /* 0x0000202206002986 */ /* 0x000fe2000c101524 */
[----:B------:R-:W-:Y:S01]  /*7b40*/  F2FP.BF16.F32.PACK_AB R36, RZ, R36 ;  /* 0x00000024ff24723e */ /* 0x000fe200000010ff */
[-C--:B------:R-:W-:Y:S01]  /*7b50*/  FMUL R49, R49, R155.reuse ;  /* 0x0000009b31317220 */ /* 0x080fe20000400000 */
[----:B------:R-:W-:Y:S01]  /*7b60*/  ISETP.GT.AND P2, PT, R0, 0x8, P1 ;  /* 0x000000080000780c */ /* 0x000fe20000f44270 */
[----:B------:R-:W-:Y:S01]  /*7b70*/  @P3 STG.E.U16 desc[UR36][R6.64+0x22], R35 ;  /* 0x0000222306003986 */ /* 0x000fe2000c101524 */
[----:B------:R-:W-:Y:S01]  /*7b80*/  ISETP.GT.AND P1, PT, R3, 0x20, PT ;  /* 0x000000200300780c */ /* 0x000fe20003f24270 */
[----:B------:R-:W-:Y:S01]  /*7b90*/  FMUL R50, R50, R155 ;  /* 0x0000009b32327220 */ /* 0x000fe20000400000 */
[----:B------:R-:W-:Y:S01]  /*7ba0*/  F2FP.BF16.F32.PACK_AB R37, RZ, R37 ;  /* 0x00000025ff25723e */ /* 0x000fe200000010ff */
[----:B------:R-:W-:Y:S01]  /*7bb0*/  @P4 STG.E.U16 desc[UR36][R4.64+0x30], R36 ;  /* 0x0000302404004986 */ /* 0x000fe2000c101524 */
[C---:B------:R-:W-:Y:S01]  /*7bc0*/  ISETP.GT.AND P3, PT, R0.reuse, 0x8, P0 ;  /* 0x000000080000780c */ /* 0x040fe20000764270 */
[-C--:B------:R-:W-:Y:S01]  /*7bd0*/  FMUL R51, R51, R155.reuse ;  /* 0x0000009b33337220 */ /* 0x080fe20000400000 */
[----:B------:R-:W-:Y:S01]  /*7be0*/  ISETP.GT.AND P0, PT, R3, 0x21, PT ;  /* 0x000000210300780c */ /* 0x000fe20003f04270 */
[----:B------:R-:W-:Y:S01]  /*7bf0*/  @P5 STG.E.U16 desc[UR36][R4.64+0x32], R37 ;  /* 0x0000322504005986 */ /* 0x000fe2000c101524 */
[----:B------:R-:W-:Y:S01]  /*7c00*/  ISETP.GT.AND P4, PT, R0, RZ, P1 ;  /* 0x000000ff0000720c */ /* 0x000fe20000f84270 */
[-C--:B------:R-:W-:Y:S01]  /*7c10*/  FMUL R52, R52, R155.reuse ;  /* 0x0000009b34347220 */ /* 0x080fe20000400000 */
[----:B------:R-:W-:Y:S01]  /*7c20*/  F2FP.BF16.F32.PACK_AB R38, RZ, R38 ;  /* 0x00000026ff26723e */ /* 0x000fe200000010ff */
[-C--:B------:R-:W-:Y:S01]  /*7c30*/  FMUL R53, R53, R155.reuse ;  /* 0x0000009b35357220 */ /* 0x080fe20000400000 */
        /* <DEDUP_REMOVED lines=325> */
[----:B------:R-:W-:Y:S01]  /*9090*/  FMUL R151, R151, R155 ;  /* 0x0000009b97977220 */ /* 0x000fe20000400000 */
[----:B------:R-:W-:Y:S01]  /*90a0*/  ISETP.GT.AND P2, PT, R0, 0x8, P1 ;  /* 0x000000080000780c */ /* 0x000fe20000f44270 */
[----:B------:R-:W-:Y:S01]  /*90b0*/  @P3 STG.E.U16 desc[UR36][R6.64+0x132], R103 ;  /* 0x0001326706003986 */ /* 0x000fe2000c101524 */
[----:B------:R-:W-:-:S02]  /*90c0*/  ISETP.GT.AND P1, PT, R3, 0xa8, PT ;  /* 0x000000a80300780c */ /* 0x000fc40003f24270 */
[----:B------:R-:W-:Y:S01]  /*90d0*/  F2FP.BF16.F32.PACK_AB R105, RZ, R105 ;  /* 0x00000069ff69723e */ /* 0x000fe200000010ff */
[----:B------:R-:W-:Y:S01]  /*90e0*/  @P4 STG.E.U16 desc[UR36][R4.64+0x140], R104 ;  /* 0x0001406804004986 */ /* 0x000fe2000c101524 */
[C---:B------:R-:W-:Y:S02]  /*90f0*/  ISETP.GT.AND P3, PT, R0.reuse, 0x8, P0 ;  /* 0x000000080000780c */ /* 0x040fe40000764270 */
[----:B------:R-:W-:Y:S01]  /*9100*/  ISETP.GT.AND P0, PT, R3, 0xa9, PT ;  /* 0x000000a90300780c */ /* 0x000fe20003f04270 */
[----:B------:R-:W-:Y:S01]  /*9110*/  @P5 STG.E.U16 desc[UR36][R4.64+0x142], R105 ;  /* 0x0001426904005986 */ /* 0x000fe2000c101524 */
[C---:B------:R-:W-:Y:S02]  /*9120*/  ISETP.GT.AND P4, PT, R0.reuse, RZ, P1 ;  /* 0x000000ff0000720c */ /* 0x040fe40000f84270 */
[----:B------:R-:W-:Y:S02]  /*9130*/  F2FP.BF16.F32.PACK_AB R106, RZ, R106 ;  /* 0x0000006aff6a723e */ /* 0x000fe400000010ff */
[----:B------:R-:W-:-:S02]  /*9140*/  ISETP.GT.AND P5, PT, R0, RZ, P0 ;  /* 0x000000ff0000720c */ /* 0x000fc400007a4270 */
[----:B------:R-:W-:Y:S01]  /*9150*/  F2FP.BF16.F32.PACK_AB R107, RZ, R107 ;  /* 0x0000006bff6b723e */ /* 0x000fe200000010ff */
[----:B------:R-:W-:Y:S01]  /*9160*/  @P2 STG.E.U16 desc[UR36][R6.64+0x140], R106 ;  /* 0x0001406a06002986 */ /* 0x000fe2000c101524 */
[----:B------:R-:W-:Y:S02]  /*9170*/  F2FP.BF16.F32.PACK_AB R108, RZ, R108 ;  /* 0x0000006cff6c723e */ /* 0x000fe400000010ff */
[C---:B------:R-:W-:Y:S01]  /*9180*/  ISETP.GT.AND P2, PT, R0.reuse, 0x8, P1 ;  /* 0x000000080000780c */ /* 0x040fe20000f44270 */
[----:B------:R-:W-:Y:S01]  /*9190*/  @P3 STG.E.U16 desc[UR36][R6.64+0x142], R107 ;  /* 0x0001426b06003986 */ /* 0x000fe2000c101524 */
[----:B------:R-:W-:Y:S02]  /*91a0*/  ISETP.GT.AND P1, PT, R3, 0xb0, PT ;  /* 0x000000b00300780c */ /* 0x000fe40003f24270 */
[----:B------:R-:W-:Y:S01]  /*91b0*/  F2FP.BF16.F32.PACK_AB R109, RZ, R109 ;  /* 0x0000006dff6d723e */ /* 0x000fe200000010ff */
[----:B------:R-:W-:Y:S01]  /*91c0*/  @P4 STG.E.U16 desc[UR36][R4.64+0x150], R108 ;  /* 0x0001506c04004986 */ /* 0x000fe2000c101524 */
[----:B------:R-:W-:-:S02]  /*91d0*/  ISETP.GT.AND P3, PT, R0, 0x8, P0 ;  /* 0x000000080000780c */ /* 0x000fc40000764270 */
[----:B------:R-:W-:Y:S01]  /*91e0*/  ISETP.GT.AND P0, PT, R3, 0xb1, PT ;  /* 0x000000b10300780c */ /* 0x000fe20003f04270 */
[----:B------:R-:W-:Y:S01]  /*91f0*/  @P5 STG.E.U16 desc[UR36][R4.64+0x152], R109 ;  /* 0x0001526d04005986 */ /* 0x000fe2000c101524 */
[C---:B------:R-:W-:Y:S02]  /*9200*/  ISETP.GT.AND P4, PT, R0.reuse, RZ, P1 ;  /* 0x000000ff0000720c */ /* 0x040fe40000f84270 */
[----:B------:R-:W-:Y:S02]  /*9210*/  F2FP.BF16.F32.PACK_AB R110, RZ, R110 ;  /* 0x0000006eff6e723e */ /* 0x000fe400000010ff */
[----:B------:R-:W-:Y:S02]  /*9220*/  ISETP.GT.AND P5, PT, R0, RZ, P0 ;  /* 0x000000ff0000720c */ /* 0x000fe400007a4270 */
[----:B------:R-:W-:Y:S01]  /*9230*/  F2FP.BF16.F32.PACK_AB R111, RZ, R111 ;  /* 0x0000006fff6f723e */ /* 0x000fe200000010ff */
[----:B------:R-:W-:Y:S01]  /*9240*/  @P2 STG.E.U16 desc[UR36][R6.64+0x150], R110 ;  /* 0x0001506e06002986 */ /* 0x000fe2000c101524 */
[----:B------:R-:W-:-:S02]  /*9250*/  F2FP.BF16.F32.PACK_AB R112, RZ, R112 ;  /* 0x00000070ff70723e */ /* 0x000fc400000010ff */
[C---:B------:R-:W-:Y:S01]  /*9260*/  ISETP.GT.AND P2, PT, R0.reuse, 0x8, P1 ;  /* 0x000000080000780c */ /* 0x040fe20000f44270 */
[----:B------:R-:W-:Y:S01]  /*9270*/  @P3 STG.E.U16 desc[UR36][R6.64+0x152], R111 ;  /* 0x0001526f06003986 */ /* 0x000fe2000c101524 */
[C---:B------:R-:W-:Y:S02]  /*9280*/  ISETP.GT.AND P1, PT, R3.reuse, 0xb8, PT ;  /* 0x000000b80300780c */ /* 0x040fe40003f24270 */
[----:B------:R-:W-:Y:S01]  /*9290*/  F2FP.BF16.F32.PACK_AB R113, RZ, R113 ;  /* 0x00000071ff71723e */ /* 0x000fe200000010ff */
[----:B------:R-:W-:Y:S01]  /*92a0*/  @P4 STG.E.U16 desc[UR36][R4.64+0x160], R112 ;  /* 0x0001607004004986 */ /* 0x000fe2000c101524 */
[C---:B------:R-:W-:Y:S02]  /*92b0*/  ISETP.GT.AND P3, PT, R0.reuse, 0x8, P0 ;  /* 0x000000080000780c */ /* 0x040fe40000764270 */
[----:B------:R-:W-:Y:S01]  /*92c0*/  ISETP.GT.AND P0, PT, R3, 0xb9, PT ;  /* 0x000000b90300780c */ /* 0x000fe20003f04270 */
[----:B------:R-:W-:Y:S01]  /*92d0*/  @P5 STG.E.U16 desc[UR36][R4.64+0x162], R113 ;  /* 0x0001627104005986 */ /* 0x000fe2000c101524 */
[----:B------:R-:W-:-:S02]  /*92e0*/  ISETP.GT.AND P4, PT, R0, RZ, P1 ;  /* 0x000000ff0000720c */ /* 0x000fc40000f84270 */
[----:B------:R-:W-:Y:S02]  /*92f0*/  F2FP.BF16.F32.PACK_AB R114, RZ, R114 ;  /* 0x00000072ff72723e */ /* 0x000fe400000010ff */
[C---:B------:R-:W-:Y:S02]  /*9300*/  ISETP.GT.AND P5, PT, R0.reuse, RZ, P0 ;  /* 0x000000ff0000720c */ /* 0x040fe400007a4270 */
[----:B------:R-:W-:Y:S01]  /*9310*/  F2FP.BF16.F32.PACK_AB R115, RZ, R115 ;  /* 0x00000073ff73723e */ /* 0x000fe200000010ff */
[----:B------:R-:W-:Y:S01]  /*9320*/  @P2 STG.E.U16 desc[UR36][R6.64+0x160], R114 ;  /* 0x0001607206002986 */ /* 0x000fe2000c101524 */
[----:B------:R-:W-:Y:S02]  /*9330*/  F2FP.BF16.F32.PACK_AB R116, RZ, R116 ;  /* 0x00000074ff74723e */ /* 0x000fe400000010ff */
        /* <DEDUP_REMOVED lines=65> */
[----:B------:R-:W-:Y:S02]  /*9750*/  ISETP.GT.AND P5, PT, R0, RZ, P0 ;  /* 0x000000ff0000720c */ /* 0x000fe400007a4270 */
[----:B------:R-:W-:Y:S02]  /*9760*/  F2FP.BF16.F32.PACK_AB R134, RZ, R134 ;  /* 0x00000086ff86723e */ /* 0x000fe400000010ff */
[----:B------:R-:W-:Y:S02]  /*9770*/  F2FP.BF16.F32.PACK_AB R135, RZ, R135 ;  /* 0x00000087ff87723e */ /* 0x000fe400000010ff */
[----:B------:R-:W-:Y:S01]  /*9780*/  F2FP.BF16.F32.PACK_AB R136, RZ, R136 ;  /* 0x00000088ff88723e */ /* 0x000fe200000010ff */
[----:B------:R-:W-:Y:S01]  /*9790*/  @P2 STG.E.U16 desc[UR36][R6.64+0x1b0], R134 ;  /* 0x0001b08606002986 */ /* 0x000fe2000c101524 */
[----:B------:R-:W-:-:S02]  /*97a0*/  F2FP.BF16.F32.PACK_AB R137, RZ, R137 ;  /* 0x00000089ff89723e */ /* 0x000fc400000010ff */
[C---:B------:R-:W-:Y:S01]  /*97b0*/  ISETP.GT.AND P1, PT, R0.reuse, 0x8, P1 ;  /* 0x000000080000780c */ /* 0x040fe20000f24270 */
[----:B------:R-:W-:Y:S01]  /*97c0*/  @P3 STG.E.U16 desc[UR36][R6.64+0x1b2], R135 ;  /* 0x0001b28706003986 */ /* 0x000fe2000c101524 */
[C---:B------:R-:W-:Y:S02]  /*97d0*/  ISETP.GT.AND P2, PT, R0.reuse, 0x8, P0 ;  /* 0x000000080000780c */ /* 0x040fe40000744270 */
[C---:B------:R-:W-:Y:S01]  /*97e0*/  ISETP.GT.AND P0, PT, R3.reuse, 0xe9, PT ;  /* 0x000000e90300780c */ /* 0x040fe20003f04270 */
[----:B------:R-:W-:Y:S01]  /*97f0*/  @P4 STG.E.U16 desc[UR36][R4.64+0x1c0], R136 ;  /* 0x0001c08804004986 */ /* 0x000fe2000c101524 */
[----:B------:R-:W-:Y:S02]  /*9800*/  ISETP.GT.AND P4, PT, R3, 0xe8, PT ;  /* 0x000000e80300780c */ /* 0x000fe40003f84270 */
[----:B------:R-:W-:Y:S01]  /*9810*/  F2FP.BF16.F32.PACK_AB R138, RZ, R138 ;  /* 0x0000008aff8a723e */ /* 0x000fe200000010ff */
[----:B------:R-:W-:Y:S01]  /*9820*/  @P5 STG.E.U16 desc[UR36][R4.64+0x1c2], R137 ;  /* 0x0001c28904005986 */ /* 0x000fe2000c101524 */
[----:B------:R-:W-:-:S02]  /*9830*/  ISETP.GT.AND P5, PT, R0, RZ, P4 ;  /* 0x000000ff0000720c */ /* 0x000fc400027a4270 */
[----:B------:R-:W-:Y:S01]  /*9840*/  F2FP.BF16.F32.PACK_AB R139, RZ, R139 ;  /* 0x0000008bff8b723e */ /* 0x000fe200000010ff */
[----:B------:R-:W-:Y:S01]  /*9850*/  @P1 STG.E.U16 desc[UR36][R6.64+0x1c0], R138 ;  /* 0x0001c08a06001986 */ /* 0x000fe2000c101524 */
[----:B------:R-:W-:Y:S02]  /*9860*/  F2FP.BF16.F32.PACK_AB R140, RZ, R140 ;  /* 0x0000008cff8c723e */ /* 0x000fe400000010ff */
[C---:B------:R-:W-:Y:S01]  /*9870*/  ISETP.GT.AND P3, PT, R0.reuse, RZ, P0 ;  /* 0x000000ff0000720c */ /* 0x040fe20000764270 */
[----:B------:R-:W-:Y:S01]  /*9880*/  @P2 STG.E.U16 desc[UR36][R6.64+0x1c2], R139 ;  /* 0x0001c28b06002986 */ /* 0x000fe2000c101524 */
[C---:B------:R-:W-:Y:S02]  /*9890*/  ISETP.GT.AND P4, PT, R0.reuse, 0x8, P4 ;  /* 0x000000080000780c */ /* 0x040fe40002784270 */
[----:B------:R-:W-:Y:S02]  /*98a0*/  F2FP.BF16.F32.PACK_AB R141, RZ, R141 ;  /* 0x0000008dff8d723e */ /* 0x000fe400000010ff */
[----:B------:R-:W-:Y:S01]  /*98b0*/  F2FP.BF16.F32.PACK_AB R142, RZ, R142 ;  /* 0x0000008eff8e723e */ /* 0x000fe200000010ff */
[----:B------:R-:W-:Y:S01]  /*98c0*/  @P5 STG.E.U16 desc[UR36][R4.64+0x1d0], R140 ;  /* 0x0001d08c04005986 */ /* 0x000fe2000c101524 */
[----:B------:R-:W-:-:S02]  /*98d0*/  ISETP.GT.AND P5, PT, R0, 0x8, P0 ;  /* 0x000000080000780c */ /* 0x000fc400007a4270 */
[----:B------:R-:W-:Y:S02]  /*98e0*/  F2FP.BF16.F32.PACK_AB R143, RZ, R143 ;  /* 0x0000008fff8f723e */ /* 0x000fe400000010ff */
[C---:B------:R-:W-:Y:S01]  /*98f0*/  ISETP.GT.AND P0, PT, R3.reuse, 0xf1, PT ;  /* 0x000000f10300780c */ /* 0x040fe20003f04270 */
[----:B------:R-:W-:Y:S01]  /*9900*/  @P3 STG.E.U16 desc[UR36][R4.64+0x1d2], R141 ;  /* 0x0001d28d04003986 */ /* 0x000fe2000c101524 */
[----:B------:R-:W-:Y:S02]  /*9910*/  ISETP.GT.AND P3, PT, R3, 0xf0, PT ;  /* 0x000000f00300780c */ /* 0x000fe40003f64270 */
[----:B------:R-:W-:Y:S01]  /*9920*/  F2FP.BF16.F32.PACK_AB R144, RZ, R144 ;  /* 0x00000090ff90723e */ /* 0x000fe200000010ff */
[----:B------:R-:W-:Y:S01]  /*9930*/  @P4 STG.E.U16 desc[UR36][R6.64+0x1d0], R142 ;  /* 0x0001d08e06004986 */ /* 0x000fe2000c101524 */
[C---:B------:R-:W-:Y:S02]  /*9940*/  ISETP.GT.AND P4, PT, R0.reuse, RZ, P3 ;  /* 0x000000ff0000720c */ /* 0x040fe40001f84270 */
[----:B------:R-:W-:Y:S01]  /*9950*/  F2FP.BF16.F32.PACK_AB R145, RZ, R145 ;  /* 0x00000091ff91723e */ /* 0x000fe200000010ff */
[----:B------:R-:W-:Y:S01]  /*9960*/  @P5 STG.E.U16 desc[UR36][R6.64+0x1d2], R143 ;  /* 0x0001d28f06005986 */ /* 0x000fe2000c101524 */
[----:B------:R-:W-:-:S02]  /*9970*/  ISETP.GT.AND P5, PT, R0, RZ, P0 ;  /* 0x000000ff0000720c */ /* 0x000fc400007a4270 */
[C---:B------:R-:W-:Y:S02]  /*9980*/  ISETP.GT.AND P2, PT, R3.reuse, 0xf8, PT ;  /* 0x000000f80300780c */ /* 0x040fe40003f44270 */
[----:B------:R-:W-:Y:S02]  /*9990*/  ISETP.GT.AND P1, PT, R3, 0xf9, PT ;  /* 0x000000f90300780c */ /* 0x000fe40003f24270 */
[C---:B------:R-:W-:Y:S02]  /*99a0*/  ISETP.GT.AND P3, PT, R0.reuse, 0x8, P3 ;  /* 0x000000080000780c */ /* 0x040fe40001f64270 */
[C---:B------:R-:W-:Y:S01]  /*99b0*/  ISETP.GT.AND P0, PT, R0.reuse, 0x8, P0 ;  /* 0x000000080000780c */ /* 0x040fe20000704270 */
[----:B------:R-:W-:Y:S01]  /*99c0*/  @P4 STG.E.U16 desc[UR36][R4.64+0x1e0], R144 ;  /* 0x0001e09004004986 */ /* 0x000fe2000c101524 */
[C---:B------:R-:W-:Y:S02]  /*99d0*/  ISETP.GT.AND P4, PT, R0.reuse, RZ, P1 ;  /* 0x000000ff0000720c */ /* 0x040fe40000f84270 */
[----:B------:R-:W-:Y:S01]  /*99e0*/  F2FP.BF16.F32.PACK_AB R146, RZ, R146 ;  /* 0x00000092ff92723e */ /* 0x000fe200000010ff */
[----:B------:R-:W-:Y:S01]  /*99f0*/  @P5 STG.E.U16 desc[UR36][R4.64+0x1e2], R145 ;  /* 0x0001e29104005986 */ /* 0x000fe2000c101524 */
[----:B------:R-:W-:-:S02]  /*9a00*/  ISETP.GT.AND P5, PT, R0, RZ, P2 ;  /* 0x000000ff0000720c */ /* 0x000fc400017a4270 */
[C---:B------:R-:W-:Y:S02]  /*9a10*/  ISETP.GT.AND P2, PT, R0.reuse, 0x8, P2 ;  /* 0x000000080000780c */ /* 0x040fe40001744270 */
[----:B------:R-:W-:Y:S01]  /*9a20*/  F2FP.BF16.F32.PACK_AB R147, RZ, R147 ;  /* 0x00000093ff93723e */ /* 0x000fe200000010ff */
[----:B------:R-:W-:Y:S01]  /*9a30*/  @P3 STG.E.U16 desc[UR36][R6.64+0x1e0], R146 ;  /* 0x0001e09206003986 */ /* 0x000fe2000c101524 */
[----:B------:R-:W-:Y:S02]  /*9a40*/  ISETP.GT.AND P1, PT, R0, 0x8, P1 ;  /* 0x000000080000780c */ /* 0x000fe40000f24270 */
[----:B------:R-:W-:Y:S01]  /*9a50*/  F2FP.BF16.F32.PACK_AB R148, RZ, R148 ;  /* 0x00000094ff94723e */ /* 0x000fe200000010ff */
[----:B------:R-:W-:Y:S01]  /*9a60*/  @P0 STG.E.U16 desc[UR36][R6.64+0x1e2], R147 ;  /* 0x0001e29306000986 */ /* 0x000fe2000c101524 */
[----:B------:R-:W-:Y:S02]  /*9a70*/  F2FP.BF16.F32.PACK_AB R149, RZ, R149 ;  /* 0x00000095ff95723e */ /* 0x000fe400000010ff */
[----:B------:R-:W-:Y:S01]  /*9a80*/  F2FP.BF16.F32.PACK_AB R150, RZ, R150 ;  /* 0x00000096ff96723e */ /* 0x000fe200000010ff */
[----:B------:R-:W-:Y:S01]  /*9a90*/  @P5 STG.E.U16 desc[UR36][R4.64+0x1f0], R148 ;  /* 0x0001f09404005986 */ /* 0x000fe2000c101524 */
[----:B------:R-:W-:-:S03]  /*9aa0*/  F2FP.BF16.F32.PACK_AB R151, RZ, R151 ;  /* 0x00000097ff97723e */ /* 0x000fc600000010ff */
[----:B------:R0:W-:Y:S02]  /*9ab0*/  @P4 STG.E.U16 desc[UR36][R4.64+0x1f2], R149 ;  /* 0x0001f29504004986 */ /* 0x0001e4000c101524 */
[----:B0-----:R-:W-:Y:S02]  /*9ac0*/  @P2 IMAD.MOV.U32 R4, RZ, RZ, R6 ;  /* 0x000000ffff042224 */ /* 0x001fe400078e0006 */
[----:B------:R-:W-:-:S05]  /*9ad0*/  @P2 IMAD.MOV.U32 R5, RZ, RZ, R7 ;  /* 0x000000ffff052224 */ /* 0x000fca00078e0007 */
[----:B------:R0:W-:Y:S04]  /*9ae0*/  @P2 STG.E.U16 desc[UR36][R4.64+0x1f0], R150 ;  /* 0x0001f09604002986 */ /* 0x0001e8000c101524 */
[----:B------:R0:W-:Y:S02]  /*9af0*/  @P1 STG.E.U16 desc[UR36][R6.64+0x1f2], R151 ;  /* 0x0001f29706001986 */ /* 0x0001e4000c101524 */
.L_x_289:
[----:B------:R-:W-:Y:S05]  /*9b00*/  BSYNC B0 ;  /* 0x0000000000007941 */ /* 0x000fea0003800000 */
.L_x_35:
[----:B------:R-:W-:Y:S01]  /*9b10*/  ULDC UR4, c[0x0][0xc] ;  /* 0x0000030000047ab9 */ /* 0x000fe20000000800 */
[----:B------:R-:W-:Y:S01]  /*9b20*/  ULDC UR5, c[0x0][0x10] ;  /* 0x0000040000057ab9 */ /* 0x000fe20000000800 */
[----:B0-----:R-:W0:Y:S01]  /*9b30*/  LDC R3, c[0x0][0x14] ;  /* 0x00000500ff037b82 */ /* 0x001e220000000800 */
[----:B------:R-:W-:Y:S01]  /*9b40*/  UIMAD.WIDE.U32 UR4, UR4, UR5, URZ ;  /* 0x00000005040472a5 */ /* 0x000fe2000f8e003f */
[----:B------:R-:W-:Y:S01]  /*9b50*/  PRMT R0, RZ, 0x7610, R0 ;  /* 0x00007610ff007816 */ /* 0x000fe20000000000 */
[----:B------:R-:W-:Y:S02]  /*9b60*/  IMAD.MOV.U32 R153, RZ, RZ, -0x1 ;  /* 0xffffffffff997424 */ /* 0x000fe400078e00ff */
[----:B------:R-:W-:Y:S02]  /*9b70*/  IMAD.MOV.U32 R23, RZ, RZ, -0x1 ;  /* 0xffffffffff177424 */ /* 0x000fe400078e00ff */
[----:B0-----:R-:W-:-:S04]  /*9b80*/  IMAD.WIDE.U32 R16, R3, UR4, R16 ;  /* 0x0000000403107c25 */ /* 0x001fc8000f8e0010 */
[----:B------:R-:W-:Y:S01]  /*9b90*/  IMAD R3, R3, UR5, RZ ;  /* 0x0000000503037c24 */ /* 0x000fe2000f8e02ff */
[----:B------:R-:W-:Y:S02]  /*9ba0*/  ULDC.64 UR4, c[0x0][0x650] ;  /* 0x0001940000047ab9 */ /* 0x000fe40000000a00 */
[----:B------:R-:W-:Y:S01]  /*9bb0*/  ISETP.GE.U32.AND P0, PT, R16, UR4, PT ;  /* 0x0000000410007c0c */ /* 0x000fe2000bf06070 */
[----:B------:R-:W-:-:S05]  /*9bc0*/  IMAD.IADD R17, R17, 0x1, R3 ;  /* 0x0000000111117824 */ /* 0x000fca00078e0203 */
[----:B------:R-:W-:-:S13]  /*9bd0*/  ISETP.GE.U32.AND.EX P0, PT, R17, UR5, PT, P0 ;  /* 0x0000000511007c0c */ /* 0x000fda000bf06100 */
[----:B------:R-:W-:Y:S05]  /*9be0*/  @P0 BRA `(.L_x_290) ;  /* 0x0000000400640947 */ /* 0x000fea0003800000 */
[----:B------:R-:W0:Y:S01]  /*9bf0*/  S2R R12, SR_CTAID.X ;  /* 0x00000000000c7919 */ /* 0x000e220000002500 */
[----:B------:R-:W0:Y:S01]  /*9c00*/  LDC.64 R10, c[0x0][0x628] ;  /* 0x00018a00ff0a7b82 */ /* 0x000e220000000a00 */
[----:B------:R-:W-:Y:S01]  /*9c10*/  ULDC UR4, c[0x0][0x150] ;  /* 0x0000540000047ab9 */ /* 0x000fe20000000800 */
[----:B-1234-:R-:W-:Y:S01]  /*9c20*/  IMAD.MOV.U32 R8, RZ, RZ, R16 ;  /* 0x000000ffff087224 */ /* 0x01efe200078e0010 */
[----:B-----5:R-:W1:Y:S01]  /*9c30*/  S2R R24, SR_CTAID.Y ;  /* 0x0000000000187919 */ /* 0x020e620000002600 */
[----:B------:R-:W-:-:S04]  /*9c40*/  IMAD.MOV.U32 R9, RZ, RZ, R17 ;  /* 0x000000ffff097224 */ /* 0x000fc800078e0011 */
[----:B------:R-:W2:Y:S08]  /*9c50*/  LDC R21, c[0x0][0x144] ;  /* 0x00005100ff157b82 */ /* 0x000eb00000000800 */
[----:B------:R-:W3:Y:S08]  /*9c60*/  LDC R0, c[0x0][0x630] ;  /* 0x00018c00ff007b82 */ /* 0x000ef00000000800 */
[----:B------:R-:W4:Y:S01]  /*9c70*/  LDC.64 R14, c[0x0][0x620] ;  /* 0x00018800ff0e7b82 */ /* 0x000f220000000a00 */
[----:B0-----:R-:W-:-:S04]  /*9c80*/  ISETP.NE.U32.AND P0, PT, R10, RZ, PT ;  /* 0x000000ff0a00720c */ /* 0x001fc80003f05070 */
[----:B------:R-:W-:Y:S02]  /*9c90*/  ISETP.NE.AND.EX P0, PT, R11, RZ, PT, P0 ;  /* 0x000000ff0b00720c */ /* 0x000fe40003f05300 */
[----:B------:R-:W-:-:S05]  /*9ca0*/  I2FP.F32.U32 R3, R12 ;  /* 0x0000000c00037245 */ /* 0x000fca0000201000 */
[----:B------:R-:W-:-:S04]  /*9cb0*/  FMUL R3, R3, UR4 ;  /* 0x0000000403037c20 */ /* 0x000fc80008400000 */
[----:B------:R0:W0:Y:S02]  /*9cc0*/  F2I.U32.TRUNC.NTZ R20, R3 ;  /* 0x0000000300147305 */ /* 0x000024000020f000 */
[----:B-123--:R-:W-:Y:S05]  /*9cd0*/  @!P0 BRA `(.L_x_291) ;  /* 0x0000000000288947 */ /* 0x00efea0003800000 */
[----:B0-----:R-:W0:Y:S02]  /*9ce0*/  LDC R3, c[0x0][0x634] ;  /* 0x00018d00ff037b82 */ /* 0x001e240000000800 */
        /* <DEDUP_REMOVED lines=9> */
.L_x_291:
[----:B------:R-:W1:Y:S01]  /*9d80*/  LDC.64 R28, c[0x0][0x640] ;  /* 0x00019000ff1c7b82 */ /* 0x000e620000000a00 */
[-CC-:B------:R-:W-:Y:S01]  /*9d90*/  SHF.R.U64 R23, R8, R0.reuse, R9.reuse ;  /* 0x0000000008177219 */ /* 0x180fe20000001209 */
[----:B0-----:R-:W-:Y:S01]  /*9da0*/  IMAD.MOV R20, RZ, RZ, -R20 ;  /* 0x000000ffff147224 */ /* 0x001fe200078e0a14 */
[----:B------:R-:W-:Y:S01]  /*9db0*/  SHF.R.U32.HI R0, RZ, R0, R9 ;  /* 0x00000000ff007219 */ /* 0x000fe20000011609 */
[----:B------:R-:W-:Y:S01]  /*9dc0*/  ULDC UR4, c[0x0][0x154] ;  /* 0x0000550000047ab9 */ /* 0x000fe20000000800 */
[----:B------:R-:W-:Y:S01]  /*9dd0*/  IADD3 R3, P0, RZ, -R23, RZ ;  /* 0x80000017ff037210 */ /* 0x000fe20007f1e0ff */
[----:B------:R-:W-:Y:S02]  /*9de0*/  IMAD R21, R21, R20, R12 ;  /* 0x0000001415157224 */ /* 0x000fe400078e020c */
[----:B------:R-:W0:Y:S01]  /*9df0*/  LDC R6, c[0x0][0x618] ;  /* 0x00018600ff067b82 */ /* 0x000e220000000800 */
[----:B------:R-:W-:Y:S02]  /*9e00*/  IMAD.MOV.U32 R7, RZ, RZ, 0x1 ;  /* 0x00000001ff077424 */ /* 0x000fe400078e00ff */
[----:B------:R-:W-:-:S04]  /*9e10*/  IMAD.X R5, RZ, RZ, ~R0, P0 ;  /* 0x000000ffff057224 */ /* 0x000fc800000e0e00 */
[-C--:B----4-:R-:W-:Y:S01]  /*9e20*/  IMAD R0, R5, R14.reuse, RZ ;  /* 0x0000000e05007224 */ /* 0x090fe200078e02ff */
[----:B------:R-:W2:Y:S01]  /*9e30*/  LDC R8, c[0x0][0x608] ;  /* 0x00018200ff087b82 */ /* 0x000ea20000000800 */
[----:B------:R-:W-:-:S04]  /*9e40*/  IMAD.WIDE.U32 R4, R3, R14, R16 ;  /* 0x0000000e03047225 */ /* 0x000fc800078e0010 */
[----:B------:R-:W-:Y:S01]  /*9e50*/  IMAD R3, R3, R15, R0 ;  /* 0x0000000f03037224 */ /* 0x000fe200078e0200 */
[----:B------:R-:W-:Y:S02]  /*9e60*/  I2FP.F32.U32 R0, R24 ;  /* 0x0000001800007245 */ /* 0x000fe40000201000 */
[----:B------:R-:W3:Y:S01]  /*9e70*/  LDC R26, c[0x0][0x658] ;  /* 0x00019600ff1a7b82 */ /* 0x000ee20000000800 */
[----:B------:R-:W-:Y:S01]  /*9e80*/  IMAD.IADD R3, R5, 0x1, R3 ;  /* 0x0000000105037824 */ /* 0x000fe200078e0203 */
[----:B-1----:R-:W-:Y:S01]  /*9e90*/  ISETP.NE.U32.AND P0, PT, R28, RZ, PT ;  /* 0x000000ff1c00720c */ /* 0x002fe20003f05070 */
[----:B------:R-:W-:Y:S01]  /*9ea0*/  FMUL R0, R0, UR4 ;  /* 0x0000000400007c20 */ /* 0x000fe20008400000 */
[----:B------:R-:W-:Y:S02]  /*9eb0*/  IMAD.MOV.U32 R5, RZ, RZ, -0x1 ;  /* 0xffffffffff057424 */ /* 0x000fe400078e00ff */
[----:B------:R-:W-:Y:S01]  /*9ec0*/  ISETP.NE.AND.EX P0, PT, R29, RZ, PT, P0 ;  /* 0x000000ff1d00720c */ /* 0x000fe20003f05300 */
[----:B------:R1:W4:Y:S01]  /*9ed0*/  F2I.U32.TRUNC.NTZ R13, R0 ;  /* 0x00000000000d7305 */ /* 0x000322000020f000 */
[----:B------:R-:W1:Y:S01]  /*9ee0*/  LDC R15, c[0x0][0x148] ;  /* 0x00005200ff0f7b82 */ /* 0x000e620000000800 */
[----:B0-----:R-:W-:-:S02]  /*9ef0*/  SHF.R.U64 R12, R4, R6, R3 ;  /* 0x00000006040c7219 */ /* 0x001fc40000001203 */
[----:B------:R-:W-:-:S05]  /*9f00*/  SHF.R.U32.HI R3, RZ, R6, R3 ;  /* 0x00000006ff037219 */ /* 0x000fca0000011603 */
[----:B------:R-:W0:Y:S01]  /*9f10*/  LDC R20, c[0x0][0x600] ;  /* 0x00018000ff147b82 */ /* 0x000e220000000800 */
[-CC-:B--2---:R-:W-:Y:S02]  /*9f20*/  SHF.R.U64 R10, R12, R8.reuse, R3.reuse ;  /* 0x000000080c0a7219 */ /* 0x184fe40000001203 */
[----:B------:R-:W-:-:S05]  /*9f30*/  SHF.R.U32.HI R3, RZ, R8, R3 ;  /* 0x00000008ff037219 */ /* 0x000fca0000011603 */
[----:B------:R-:W2:Y:S01]  /*9f40*/  LDC R27, c[0x0][0x648] ;  /* 0x00019200ff1b7b82 */ /* 0x000ea20000000800 */
[-C--:B---3--:R-:W-:Y:S02]  /*9f50*/  SHF.L.U32 R4, R5, R26.reuse, RZ ;  /* 0x0000001a05047219 */ /* 0x088fe400000006ff */
[--C-:B------:R-:W-:Y:S02]  /*9f60*/  SHF.R.U64 R14, R10, R26, R3.reuse ;  /* 0x0000001a0a0e7219 */ /* 0x100fe40000001203 */
[----:B------:R-:W-:Y:S02]  /*9f70*/  LOP3.LUT R25, RZ, R4, RZ, 0x33, !PT ;  /* 0x00000004ff197212 */ /* 0x000fe400078e33ff */
[-C--:B------:R-:W-:Y:S01]  /*9f80*/  SHF.R.U32.HI R5, RZ, R26.reuse, R3 ;  /* 0x0000001aff057219 */ /* 0x080fe20000011603 */
[----:B------:R-:W3:Y:S01]  /*9f90*/  LDC R30, c[0x0][0x638] ;  /* 0x00018e00ff1e7b82 */ /* 0x000ee20000000800 */
[----:B------:R-:W-:Y:S01]  /*9fa0*/  SHF.L.U32 R154, R7, R26, RZ ;  /* 0x0000001a079a7219 */ /* 0x000fe200000006ff */
[----:B------:R-:W-:-:S06]  /*9fb0*/  IMAD.MOV.U32 R4, RZ, RZ, R14 ;  /* 0x000000ffff047224 */ /* 0x000fcc00078e000e */
[----:B------:R-:W0:Y:S01]  /*9fc0*/  LDC R31, c[0x0][0x610] ;  /* 0x00018400ff1f7b82 */ /* 0x000e220000000800 */
[----:B----4-:R-:W-:Y:S05]  /*9fd0*/  @!P0 BRA `(.L_x_292) ;  /* 0x0000000000288947 */ /* 0x010fea0003800000 */
        /* <DEDUP_REMOVED lines=10> */
.L_x_292:
[----:B------:R-:W-:Y:S01]  /*a080*/  ISETP.NE.AND P0, PT, R2, 0x1, PT ;  /* 0x000000010200780c */ /* 0x000fe20003f05270 */
[----:B0-----:R-:W-:Y:S01]  /*a090*/  VIADD R7, R20, 0xffffffff ;  /* 0xffffffff14077836 */ /* 0x001fe20000000000 */
[----:B-12---:R-:W-:Y:S01]  /*a0a0*/  SHF.R.U64 R0, R4, R27, R5 ;  /* 0x0000001b04007219 */ /* 0x006fe20000001205 */
[----:B------:R-:W-:Y:S01]  /*a0b0*/  IMAD.MOV R13, RZ, RZ, -R13 ;  /* 0x000000ffff0d7224 */ /* 0x000fe200078e0a0d */
[----:B------:R-:W-:Y:S01]  /*a0c0*/  LOP3.LUT R5, R10, R25, RZ, 0xc0, !PT ;  /* 0x000000190a057212 */ /* 0x000fe200078ec0ff */
[----:B------:R-:W-:Y:S02]  /*a0d0*/  IMAD.MOV.U32 R4, RZ, RZ, 0x1 ;  /* 0x00000001ff047424 */ /* 0x000fe400078e00ff */
[----:B------:R-:W-:Y:S02]  /*a0e0*/  IMAD.MOV R3, RZ, RZ, -R0 ;  /* 0x000000ffff037224 */ /* 0x000fe400078e0a00 */
[----:B------:R-:W-:Y:S01]  /*a0f0*/  IMAD R154, R154, R0, R5 ;  /* 0x000000009a9a7224 */ /* 0x000fe200078e0205 */
[----:B------:R-:W-:Y:S01]  /*a100*/  LOP3.LUT R5, R12, R7, RZ, 0xc0, !PT ;  /* 0x000000070c057212 */ /* 0x000fe200078ec0ff */
[----:B---3--:R-:W-:-:S02]  /*a110*/  IMAD R0, R3, R30, R14 ;  /* 0x0000001e03007224 */ /* 0x008fc400078e020e */
[----:B------:R-:W-:Y:S02]  /*a120*/  @P0 IMAD R21, R15, R13, R24 ;  /* 0x0000000d0f150224 */ /* 0x000fe400078e0218 */
[----:B------:R-:W-:Y:S01]  /*a130*/  IMAD R3, R0, R20, R5 ;  /* 0x0000001400037224 */ /* 0x000fe200078e0205 */
[----:B------:R-:W-:Y:S01]  /*a140*/  PRMT R0, R4, 0x7610, R0 ;  /* 0x0000761004007816 */ /* 0x000fe20000000000 */
[----:B------:R-:W-:-:S05]  /*a150*/  IMAD R154, R154, R31, R21 ;  /* 0x0000001f9a9a7224 */ /* 0x000fca00078e0215 */
[----:B------:R-:W-:Y:S02]  /*a160*/  SEL R153, R3, R154, !P0 ;  /* 0x0000009a03997207 */ /* 0x000fe40004000000 */
[----:B------:R-:W-:-:S07]  /*a170*/  SEL R154, R154, R3, !P0 ;  /* 0x000000039a9a7207 */ /* 0x000fce0004000000 */
.L_x_290:
[----:B------:R-:W-:-:S13]  /*a180*/  LOP3.LUT P0, RZ, R0, 0xff, RZ, 0xc0, !PT ;  /* 0x000000ff00ff7812 */ /* 0x000fda000780c0ff */
[----:B------:R-:W-:Y:S05]  /*a190*/  @P0 BRA `(.L_x_293) ;  /* 0xffffff7000540947 */ /* 0x000fea000383ffff */
[----:B------:R-:W-:Y:S05]  /*a1a0*/  EXIT ;  /* 0x000000000000794d */ /* 0x000fea0003800000 */
.L_x_8:
        /* <DEDUP_REMOVED lines=26> */
.L_x_295:
[----:B------:R-:W0:Y:S01]  /*a350*/  LDC.64 R28, c[0x0][0x640] ;  /* 0x00019000ff1c7b82 */ /* 0x000e220000000a00 */
[-CC-:B------:R-:W-:Y:S01]  /*a360*/  SHF.R.U64 R22, R12, R6.reuse, R13.reuse ;  /* 0x000000060c167219 */ /* 0x180fe2000000120d */
[----:B------:R-:W-:Y:S01]  /*a370*/  IMAD.MOV.U32 R30, RZ, RZ, 0x1 ;  /* 0x00000001ff1e7424 */ /* 0x000fe200078e00ff */
[----:B------:R-:W-:Y:S02]  /*a380*/  SHF.R.U32.HI R6, RZ, R6, R13 ;  /* 0x00000006ff067219 */ /* 0x000fe4000001160d */
        /* <DEDUP_REMOVED lines=8> */
[----:B------:R-:W-:Y:S01]  /*a410*/  IMAD.IADD R9, R9, 0x1, R11 ;  /* 0x0000000109097824 */ /* 0x000fe200078e020b */
[----:B0-----:R-:W-:-:S04]  /*a420*/  ISETP.NE.U32.AND P0, PT, R28, RZ, PT ;  /* 0x000000ff1c00720c */ /* 0x001fc80003f05070 */
[----:B------:R-:W-:Y:S02]  /*a430*/  ISETP.NE.AND.EX P0, PT, R29, RZ, PT, P0 ;  /* 0x000000ff1d00720c */ /* 0x000fe40003f05300 */
[----:B------:R-:W0:Y:S01]  /*a440*/  LDC R20, c[0x0][0x600] ;  /* 0x00018000ff147b82 */ /* 0x000e220000000800 */
[-CC-:B-1----:R-:W-:Y:S01]  /*a450*/  SHF.R.U64 R14, R8, R10.reuse, R9.reuse ;  /* 0x0000000a080e7219 */ /* 0x182fe20000001209 */
[----:B------:R-:W-:Y:S01]  /*a460*/  IMAD.MOV.U32 R8, RZ, RZ, -0x1 ;  /* 0xffffffffff087424 */ /* 0x000fe200078e00ff */
[----:B------:R-:W-:-:S05]  /*a470*/  SHF.R.U32.HI R9, RZ, R10, R9 ;  /* 0x0000000aff097219 */ /* 0x000fca0000011609 */
[----:B------:R-:W1:Y:S01]  /*a480*/  LDC R24, c[0x0][0x648] ;  /* 0x00019200ff187b82 */ /* 0x000e620000000800 */
[-CC-:B--2---:R-:W-:Y:S02]  /*a490*/  SHF.R.U64 R23, R14, R12.reuse, R9.reuse ;  /* 0x0000000c0e177219 */ /* 0x184fe40000001209 */
[----:B------:R-:W-:-:S05]  /*a4a0*/  SHF.R.U32.HI R6, RZ, R12, R9 ;  /* 0x0000000cff067219 */ /* 0x000fca0000011609 */
[----:B------:R-:W2:Y:S01]  /*a4b0*/  LDC R26, c[0x0][0x638] ;  /* 0x00018e00ff1a7b82 */ /* 0x000ea20000000800 */
[-C--:B---3--:R-:W-:Y:S02]  /*a4c0*/  SHF.L.U32 R8, R8, R27.reuse, RZ ;  /* 0x0000001b08087219 */ /* 0x088fe400000006ff */
[-CC-:B------:R-:W-:Y:S02]  /*a4d0*/  SHF.R.U64 R25, R23, R27.reuse, R6.reuse ;  /* 0x0000001b17197219 */ /* 0x180fe40000001206 */
[----:B------:R-:W-:Y:S02]  /*a4e0*/  LOP3.LUT R32, RZ, R8, RZ, 0x33, !PT ;  /* 0x00000008ff207212 */ /* 0x000fe400078e33ff */
[----:B------:R-:W-:Y:S01]  /*a4f0*/  SHF.R.U32.HI R9, RZ, R27, R6 ;  /* 0x0000001bff097219 */ /* 0x000fe20000011606 */
[----:B------:R-:W3:Y:S01]  /*a500*/  LDC R31, c[0x0][0x610] ;  /* 0x00018400ff1f7b82 */ /* 0x000ee20000000800 */
[----:B------:R-:W-:Y:S01]  /*a510*/  IMAD.MOV.U32 R8, RZ, RZ, R25 ;  /* 0x000000ffff087224 */ /* 0x000fe200078e0019 */
[----:B------:R-:W-:Y:S06]  /*a520*/  @!P0 BRA `(.L_x_296) ;  /* 0x0000000000288947 */ /* 0x000fec0003800000 */
        /* <DEDUP_REMOVED lines=10> */
.L_x_296:
[----:B------:R-:W-:Y:S01]  /*a5d0*/  ISETP.NE.AND P0, PT, R2, 0x1, PT ;  /* 0x000000010200780c */ /* 0x000fe20003f05270 */
[----:B------:R-:W-:Y:S01]  /*a5e0*/  IMAD.MOV.U32 R13, RZ, RZ, R22 ;  /* 0x000000ffff0d7224 */ /* 0x000fe200078e0016 */
[----:B-1----:R-:W-:Y:S01]  /*a5f0*/  SHF.R.U64 R6, R8, R24, R9 ;  /* 0x0000001808067219 */ /* 0x002fe20000001209 */
[----:B0-----:R-:W-:Y:S01]  /*a600*/  VIADD R9, R20, 0xffffffff ;  /* 0xffffffff14097836 */ /* 0x001fe20000000000 */
[----:B------:R-:W-:Y:S02]  /*a610*/  SHF.L.U32 R30, R30, R27, RZ ;  /* 0x0000001b1e1e7219 */ /* 0x000fe400000006ff */
[----:B------:R-:W-:Y:S01]  /*a620*/  LOP3.LUT R5, R23, R32, RZ, 0xc0, !PT ;  /* 0x0000002017057212 */ /* 0x000fe200078ec0ff */
[----:B------:R-:W-:-:S04]  /*a630*/  IMAD.MOV R8, RZ, RZ, -R6 ;  /* 0x000000ffff087224 */ /* 0x000fc800078e0a06 */
[----:B------:R-:W-:Y:S01]  /*a640*/  IMAD R6, R30, R6, R5 ;  /* 0x000000061e067224 */ /* 0x000fe200078e0205 */
[----:B------:R-:W-:Y:S01]  /*a650*/  LOP3.LUT R5, R14, R9, RZ, 0xc0, !PT ;  /* 0x000000090e057212 */ /* 0x000fe200078ec0ff */
[----:B------:R-:W-:Y:S02]  /*a660*/  @P0 IMAD R3, R7, R21, R4 ;  /* 0x0000001507030224 */ /* 0x000fe400078e0204 */
[----:B--2---:R-:W-:Y:S02]  /*a670*/  IMAD R4, R8, R26, R25 ;  /* 0x0000001a08047224 */ /* 0x004fe400078e0219 */
[----:B---3--:R-:W-:Y:S02]  /*a680*/  IMAD R3, R6, R31, R3 ;  /* 0x0000001f06037224 */ /* 0x008fe400078e0203 */
[----:B------:R-:W-:Y:S02]  /*a690*/  IMAD R4, R4, R20, R5 ;  /* 0x0000001404047224 */ /* 0x000fe400078e0205 */
[----:B------:R-:W-:-:S03]  /*a6a0*/  IMAD.MOV.U32 R6, RZ, RZ, 0x1 ;  /* 0x00000001ff067424 */ /* 0x000fc600078e00ff */
[----:B------:R-:W-:Y:S02]  /*a6b0*/  SEL R20, R4, R3, !P0 ;  /* 0x0000000304147207 */ /* 0x000fe40004000000 */
[----:B------:R-:W-:-:S07]  /*a6c0*/  SEL R11, R3, R4, !P0 ;  /* 0x00000004030b7207 */ /* 0x000fce0004000000 */
.L_x_294:
[----:B------:R-:W-:-:S08]  /*a6d0*/  NOP ;  /* 0x0000000000007918 */ /* 0x000fd00000000000 */
[----:B------:R-:W0:-:S00]  /*a6e0*/  USETMAXREG.DEALLOC.CTAPOOL 0x28 ;  /* 0x00000028000079c8 */ /* 0x000e0000080e0500 */
[----:B0-----:R-:W-:-:S13]  /*a6f0*/  ISETP.NE.AND P0, PT, R0, RZ, PT ;  /* 0x000000ff0000720c */ /* 0x001fda0003f05270 */
[----:B------:R-:W-:Y:S05]  /*a700*/  @P0 EXIT ;  /* 0x000000000000094d */ /* 0x000fea0003800000 */
[----:B------:R-:W-:Y:S01]  /*a710*/  LOP3.LUT P0, RZ, R6, 0xff, RZ, 0xc0, !PT ;  /* 0x000000ff06ff7812 */ /* 0x000fe2000780c0ff */
[----:B------:R-:W-:Y:S02]  /*a720*/  IMAD.MOV.U32 R0, RZ, RZ, 0x1 ;  /* 0x00000001ff007424 */ /* 0x000fe400078e00ff */
[----:B------:R-:W-:-:S10]  /*a730*/  IMAD.MOV.U32 R12, RZ, RZ, RZ ;  /* 0x000000ffff0c7224 */ /* 0x000fd400078e00ff */
[----:B------:R-:W-:Y:S05]  /*a740*/  @!P0 BRA `(.L_x_297) ;  /* 0x0000000c00908947 */ /* 0x000fea0003800000 */
[----:B------:R-:W0:Y:S01]  /*a750*/  LDC R0, c[0x0][0x28c] ;  /* 0x0000a300ff007b82 */ /* 0x000e220000000800 */
[----:B------:R-:W-:Y:S01]  /*a760*/  ULDC UR5, c[0x0][0x658] ;  /* 0x0001960000057ab9 */ /* 0x000fe20000000800 */
[----:B------:R-:W-:Y:S01]  /*a770*/  UMOV UR11, 0xffffffff ;  /* 0xffffffff000b7882 */ /* 0x000fe20000000000 */
[----:B------:R-:W-:Y:S01]  /*a780*/  UMOV UR17, 0x1 ;  /* 0x0000000100117882 */ /* 0x000fe20000000000 */
[----:B------:R-:W-:Y:S01]  /*a790*/  USHF.L.U32 UR11, UR11, UR5, URZ ;  /* 0x000000050b0b7299 */ /* 0x000fe2000800063f */
[----:B------:R-:W-:Y:S01]  /*a7a0*/  BSSY B0, `(.L_x_297) ;  /* 0x00000de000007945 */ /* 0x000fe20003800000 */
[----:B------:R-:W-:Y:S01]  /*a7b0*/  ULDC UR9, c[0x0][0xc] ;  /* 0x0000030000097ab9 */ /* 0x000fe20000000800 */
[----:B------:R-:W-:Y:S01]  /*a7c0*/  ULDC UR16, c[0x0][0x10] ;  /* 0x0000040000107ab9 */ /* 0x000fe20000000800 */
[----:B------:R-:W1:Y:S01]  /*a7d0*/  S2UR UR8, SR_CgaCtaId ;  /* 0x00000000000879c3 */ /* 0x000e620000008800 */
[----:B------:R-:W-:Y:S01]  /*a7e0*/  ULOP3.LUT UR13, URZ, UR11, URZ, 0x33, !UPT ;  /* 0x0000000b3f0d7292 */ /* 0x000fe2000f8e333f */
[----:B------:R-:W-:Y:S01]  /*a7f0*/  IMAD.MOV.U32 R10, RZ, RZ, 0x1 ;  /* 0x00000001ff0a7424 */ /* 0x000fe200078e00ff */
[----:B------:R-:W-:Y:S01]  /*a800*/  LOP3.LUT R9, R19, 0x2, RZ, 0xfc, !PT ;  /* 0x0000000213097812 */ /* 0x000fe200078efcff */
[----:B------:R-:W-:Y:S01]  /*a810*/  IMAD.MOV.U32 R12, RZ, RZ, RZ ;  /* 0x000000ffff0c7224 */ /* 0x000fe200078e00ff */
[----:B------:R-:W-:Y:S01]  /*a820*/  ULDC UR4, c[0x0][0x600] ;  /* 0x0001800000047ab9 */ /* 0x000fe20000000800 */
[----:B------:R-:W-:Y:S01]  /*a830*/  UMOV UR19, 0x1111 ;  /* 0x0000111100137882 */ /* 0x000fe20000000000 */
[----:B------:R-:W-:-:S02]  /*a840*/  UIADD3 UR4, UR4, -0x1, URZ ;  /* 0xffffffff04047890 */ /* 0x000fc4000fffe03f */
[----:B------:R-:W-:Y:S01]  /*a850*/  USHF.L.U32 UR5, UR17, UR5, URZ ;  /* 0x0000000511057299 */ /* 0x000fe2000800063f */
[----:B------:R-:W-:Y:S01]  /*a860*/  ULDC.64 UR28, c[0x0][0x198] ;  /* 0x00006600001c7ab9 */ /* 0x000fe20000000a00 */
[----:B0-----:R-:W-:-:S05]  /*a870*/  VIADD R0, R0, 0x1f ;  /* 0x0000001f00007836 */ /* 0x001fca0000000000 */
[----:B------:R-:W-:Y:S01]  /*a880*/  SHF.R.S32.HI R3, RZ, 0x1f, R0 ;  /* 0x0000001fff037819 */ /* 0x000fe20000011400 */
[----:B-1----:R-:W-:-:S03]  /*a890*/  USHF.R.U32.HI UR27, URZ, 0x2, UR8 ;  /* 0x000000023f1b7899 */ /* 0x002fc60008011608 */
[----:B------:R-:W-:Y:S01]  /*a8a0*/  LEA.HI R3, R3, R0, RZ, 0x5 ;  /* 0x0000000003037211 */ /* 0x000fe200078f28ff */
[----:B------:R-:W-:Y:S01]  /*a8b0*/  ULOP3.LUT UR10, UR8, 0x3, URZ, 0xc0, !UPT ;  /* 0x00000003080a7892 */ /* 0x000fe2000f8ec03f */
[----:B------:R-:W-:Y:S01]  /*a8c0*/  IMAD.MOV.U32 R0, RZ, RZ, 0x1 ;  /* 0x00000001ff007424 */ /* 0x000fe200078e00ff */
[----:B------:R-:W-:Y:S01]  /*a8d0*/  USHF.L.U32 UR6, UR8, 0x6, URZ ;  /* 0x0000000608067899 */ /* 0x000fe2000800063f */
[----:B------:R-:W-:Y:S01]  /*a8e0*/  SHF.R.S32.HI R3, RZ, 0x5, R3 ;  /* 0x00000005ff037819 */ /* 0x000fe20000011403 */
[----:B------:R-:W-:Y:S02]  /*a8f0*/  USHF.L.U32 UR7, UR8, 0xb, URZ ;  /* 0x0000000b08077899 */ /* 0x000fe4000800063f */
[----:B------:R-:W-:Y:S02]  /*a900*/  ULOP3.LUT UR8, UR8, 0xfffffffc, URZ, 0xc0, !UPT ;  /* 0xfffffffc08087892 */ /* 0x000fe4000f8ec03f */
[----:B------:R-:W-:Y:S01]  /*a910*/  UISETP.GT.U32.AND UP0, UPT, UR10, 0xffff, UPT ;  /* 0x0000ffff0a00788c */ /* 0x000fe2000bf04070 */
[----:B------:R-:W-:Y:S01]  /*a920*/  VIADD R8, R3, 0x1 ;  /* 0x0000000103087836 */ /* 0x000fe20000000000 */
[----:B------:R-:W-:-:S02]  /*a930*/  ULOP3.LUT UR12, UR8, 0x1, URZ, 0xfc, !UPT ;  /* 0x00000001080c7892 */ /* 0x000fc4000f8efc3f */
[----:B------:R-:W-:Y:S02]  /*a940*/  ULOP3.LUT UR14, UR8, 0x2, URZ, 0xfc, !UPT ;  /* 0x00000002080e7892 */ /* 0x000fe4000f8efc3f */
[----:B------:R-:W-:Y:S02]  /*a950*/  USHF.L.U32 UR11, UR17, UR8, URZ ;  /* 0x00000008110b7299 */ /* 0x000fe4000800063f */
[----:B------:R-:W-:Y:S02]  /*a960*/  ULOP3.LUT UR15, UR8, 0x3, URZ, 0xfc, !UPT ;  /* 0x00000003080f7892 */ /* 0x000fe4000f8efc3f */
[----:B------:R-:W-:Y:S02]  /*a970*/  UIMAD.WIDE.U32 UR8, UR9, UR16, URZ ;  /* 0x00000010090872a5 */ /* 0x000fe4000f8e003f */
[----:B------:R-:W-:Y:S02]  /*a980*/  USHF.L.U32 UR12, UR17, UR12, URZ ;  /* 0x0000000c110c7299 */ /* 0x000fe4000800063f */
[----:B------:R-:W-:-:S02]  /*a990*/  USHF.L.U32 UR14, UR17, UR14, URZ ;  /* 0x0000000e110e7299 */ /* 0x000fc4000800063f */
[----:B------:R-:W-:Y:S01]  /*a9a0*/  USEL UR10, UR10, 0xffff, !UP0 ;  /* 0x0000ffff0a0a7887 */ /* 0x000fe2000c000000 */
[----:B------:R-:W-:Y:S01]  /*a9b0*/  ULDC UR16, c[0x0][0x14] ;  /* 0x0000050000107ab9 */ /* 0x000fe20000000800 */
[----:B------:R-:W-:Y:S02]  /*a9c0*/  USHF.L.U32 UR15, UR17, UR15, URZ ;  /* 0x0000000f110f7299 */ /* 0x000fe4000800063f */
[----:B------:R-:W-:Y:S02]  /*a9d0*/  UIMAD.WIDE.U32 UR22, UR8, UR16, URZ ;  /* 0x00000010081672a5 */ /* 0x000fe4000f8e003f */
[----:B------:R-:W-:Y:S02]  /*a9e0*/  UIMAD UR21, UR9, UR16, URZ ;  /* 0x00000010091572a4 */ /* 0x000fe4000f8e023f */
[----:B------:R-:W-:Y:S02]  /*a9f0*/  ULOP3.LUT UR11, UR14, UR11, UR12, 0xfe, !UPT ;  /* 0x0000000b0e0b7292 */ /* 0x000fe4000f8efe0c */
[----:B------:R-:W-:-:S02]  /*aa00*/  ULOP3.LUT UR10, UR10, 0xffff, URZ, 0xc0, !UPT ;  /* 0x0000ffff0a0a7892 */ /* 0x000fc4000f8ec03f */
[----:B------:R-:W-:Y:S02]  /*aa10*/  ULOP3.LUT UR6, UR6, 0xc0, URZ, 0xc0, !UPT ;  /* 0x000000c006067892 */ /* 0x000fe4000f8ec03f */
[----:B------:R-:W-:Y:S02]  /*aa20*/  ULOP3.LUT UR7, UR7, 0x1800, URZ, 0xc0, !UPT ;  /* 0x0000180007077892 */ /* 0x000fe4000f8ec03f */
[----:B------:R-:W-:Y:S02]  /*aa30*/  UIADD3 UR21, UR23, UR21, URZ ;  /* 0x0000001517157290 */ /* 0x000fe4000fffe03f */
[----:B------:R-:W-:Y:S02]  /*aa40*/  ULOP3.LUT UR18, UR11, UR15, URZ, 0xfc, !UPT ;  /* 0x0000000f0b127292 */ /* 0x000fe4000f8efc3f */
[----:B------:R-:W-:-:S12]  /*aa50*/  USHF.L.U32 UR19, UR19, UR10, URZ ;  /* 0x0000000a13137299 */ /* 0x000fd8000800063f */
.L_x_308:
[----:B------:R-:W-:-:S03]  /*aa60*/  UMOV UR8, 0xffffffff ;  /* 0xffffffff00087882 */ /* 0x000fc60000000000 */
[----:B------:R-:W-:Y:S05]  /*aa70*/  BRA.DIV UR8, `(.L_x_298) ;  /* 0x0000001208607947 */ /* 0x000fea000b800000 */
[----:B------:R-:W-:-:S13]  /*aa80*/  ELECT P6, URZ, PT ;  /* 0x00000000003f782f */ /* 0x000fda00038c0000 */
.L_x_324:
[----:B------:R-:W0:Y:S01]  /*aa90*/  LDC R4, c[0x0][0x28c] ;  /* 0x0000a300ff047b82 */ /* 0x000e220000000800 */
[----:B------:R-:W-:Y:S01]  /*aaa0*/  BSSY B1, `(.L_x_299) ;  /* 0x000003c000017945 */ /* 0x000fe20003800000 */
[----:B0-----:R-:W-:-:S13]  /*aab0*/  ISETP.LT.OR P6, PT, R4, 0x1, !P6 ;  /* 0x000000010400780c */ /* 0x001fda00077c1670 */
[----:B------:R-:W-:Y:S05]  /*aac0*/  @P6 BRA `(.L_x_300) ;  /* 0x0000000000e46947 */ /* 0x000fea0003800000 */
[----:B------:R-:W-:Y:S01]  /*aad0*/  LEA R11, R11, UR27, 0x2 ;  /* 0x0000001b0b0b7c11 */ /* 0x000fe2000f8e10ff */
[----:B------:R-:W-:Y:S01]  /*aae0*/  IMAD.MOV.U32 R21, RZ, RZ, RZ ;  /* 0x000000ffff157224 */ /* 0x000fe200078e00ff */
[----:B------:R-:W-:Y:S01]  /*aaf0*/  LEA R20, R20, UR6, 0x8 ;  /* 0x0000000614147c11 */ /* 0x000fe2000f8e40ff */
[----:B------:R-:W-:Y:S02]  /*ab00*/  IMAD.MOV.U32 R4, RZ, RZ, R8 ;  /* 0x000000ffff047224 */ /* 0x000fe400078e0008 */
[----:B------:R-:W-:Y:S02]  /*ab10*/  IMAD.MOV.U32 R5, RZ, RZ, R0 ;  /* 0x000000ffff057224 */ /* 0x000fe400078e0000 */
[----:B------:R-:W-:Y:S02]  /*ab20*/  IMAD.MOV.U32 R6, RZ, RZ, R12 ;  /* 0x000000ffff067224 */ /* 0x000fe400078e000c */
[----:B------:R-:W-:-:S07]  /*ab30*/  IMAD.SHL.U32 R15, R11, 0x20, RZ ;  /* 0x000000200b0f7824 */ /* 0x000fce00078e00ff */
.L_x_303:
[----:B------:R-:W0:Y:S01]  /*ab40*/  S2R R14, SR_CgaCtaId ;  /* 0x00000000000e7919 */ /* 0x000e220000008800 */
[----:B------:R-:W-:Y:S02]  /*ab50*/  MOV R7, 0x400 ;  /* 0x0000040000077802 */ /* 0x000fe40000000f00 */
[----:B------:R-:W-:-:S13]  /*ab60*/  LOP3.LUT P1, RZ, R18, 0x7f, RZ, 0xc0, !PT ;  /* 0x0000007f12ff7812 */ /* 0x000fda000782c0ff */
[----:B------:R-:W1:Y:S01]  /*ab70*/  @!P1 LDC R11, c[0x0][0x500] ;  /* 0x00014000ff0b9b82 */ /* 0x000e620000000800 */
[----:B0-----:R-:W-:Y:S02]  /*ab80*/  LEA R22, R14, R7, 0x18 ;  /* 0x000000070e167211 */ /* 0x001fe400078ec0ff */
[----:B------:R-:W-:-:S03]  /*ab90*/  SHF.L.U32 R7, R5, 0x1f, RZ ;  /* 0x0000001f05077819 */ /* 0x000fc600000006ff */
[----:B------:R-:W-:-:S04]  /*aba0*/  IMAD R14, R6, 0x8, R22 ;  /* 0x00000008060e7824 */ /* 0x000fc800078e0216 */
[----:B------:R-:W0:Y:S02]  /*abb0*/  SYNCS.PHASECHK.TRANS64.TRYWAIT P0, [R14+URZ+0x48], R7 ;  /* 0x000048070e0075a7 */ /* 0x000e24000800017f */
[----:B01----:R-:W-:Y:S05]  /*abc0*/  @!P0 BRA `(.L_x_301) ;  /* 0x00000010002c8947 */ /* 0x003fea0003800000 */
.L_x_325:
[----:B0-----:R-:W-:Y:S01]  /*abd0*/  PRMT R7, R9, 0x9910, RZ ;  /* 0x0000991009077816 */ /* 0x001fe200000000ff */
[----:B------:R0:W-:Y:S03]  /*abe0*/  @!P1 SYNCS.ARRIVE.TRANS64 RZ, [R14+URZ], R11 ;  /* 0x0000000b0eff99a7 */ /* 0x0001e6000800003f */
[----:B------:R-:W-:-:S13]  /*abf0*/  ISETP.NE.AND P0, PT, R7, 0x2, PT ;  /* 0x000000020700780c */ /* 0x000fda0003f05270 */
[----:B0-----:R-:W-:Y:S05]  /*ac00*/  @P0 BRA `(.L_x_302) ;  /* 0x0000000000040947 */ /* 0x001fea0003800000 */
[----:B------:R-:W-:Y:S01]  /*ac10*/  BPT.TRAP 0x1 ;  /* 0x000000040000795c */ /* 0x000fe20000300000 */
.L_x_302:
[----:B------:R-:W-:Y:S01]  /*ac20*/  LEA R7, R6, UR27, 0x2 ;  /* 0x0000001b06077c11 */ /* 0x000fe2000f8e10ff */
[----:B------:R-:W-:Y:S01]  /*ac30*/  VIADD R4, R4, 0xffffffff ;  /* 0xffffffff04047836 */ /* 0x000fe20000000000 */
[----:B------:R-:W-:Y:S01]  /*ac40*/  R2UR UR25, R15 ;  /* 0x000000000f1972ca */ /* 0x000fe200000e0000 */
[----:B------:R-:W-:Y:S01]  /*ac50*/  UIADD3 UR14, UP0, UR28, 0xf0, URZ ;  /* 0x000000f01c0e7890 */ /* 0x000fe2000ff1e03f */
[----:B------:R-:W-:Y:S01]  /*ac60*/  R2UR UR9, R14 ;  /* 0x000000000e0972ca */ /* 0x000fe200000e0000 */
[----:B------:R-:W-:Y:S01]  /*ac70*/  IMAD.SHL.U32 R7, R7, 0x400, RZ ;  /* 0x0000040007077824 */ /* 0x000fe200078e00ff */
[----:B------:R-:W-:Y:S01]  /*ac80*/  R2UR UR10, R21 ;  /* 0x00000000150a72ca */ /* 0x000fe200000e0000 */
[----:B------:R-:W-:Y:S01]  /*ac90*/  UIADD3 UR32, UP1, UR28, 0x1f0, URZ ;  /* 0x000001f01c207890 */ /* 0x000fe2000ff3e03f */
[----:B------:R-:W-:Y:S01]  /*aca0*/  R2UR UR12, R13 ;  /* 0x000000000d0c72ca */ /* 0x000fe200000e0000 */
[--C-:B------:R-:W-:Y:S01]  /*acb0*/  IMAD R11, R7, 0x2, R22.reuse ;  /* 0x00000002070b7824 */ /* 0x100fe200078e0216 */
[----:B------:R-:W-:Y:S01]  /*acc0*/  LEA R7, R6, UR7, 0xd ;  /* 0x0000000706077c11 */ /* 0x000fe2000f8e68ff */
[----:B------:R-:W-:Y:S01]  /*acd0*/  UIADD3.X UR15, URZ, UR29, URZ, UP0, !UPT ;  /* 0x0000001d3f0f7290 */ /* 0x000fe200087fe43f */
[----:B------:R-:W-:Y:S01]  /*ace0*/  R2UR UR26, R20 ;  /* 0x00000000141a72ca */ /* 0x000fe200000e0000 */
[----:B------:R-:W-:Y:S01]  /*acf0*/  UPRMT UR20, URZ, 0x5410, UR19 ;  /* 0x000054103f147896 */ /* 0x000fe20008000013 */
[----:B------:R-:W-:Y:S01]  /*ad00*/  R2UR UR8, R11 ;  /* 0x000000000b0872ca */ /* 0x000fe200000e0000 */
[----:B------:R-:W-:Y:S01]  /*ad10*/  IMAD R7, R7, 0x2, R22 ;  /* 0x0000000207077824 */ /* 0x000fe200078e0216 */
[----:B------:R-:W-:Y:S01]  /*ad20*/  ISETP.GT.AND P1, PT, R4, 0x1, PT ;  /* 0x000000010400780c */ /* 0x000fe20003f24270 */
[----:B------:R-:W-:Y:S01]  /*ad30*/  VIADD R6, R6, 0x1 ;  /* 0x0000000106067836 */ /* 0x000fe20000000000 */
[----:B------:R-:W-:Y:S01]  /*ad40*/  UPRMT UR30, URZ, 0x5410, UR18 ;  /* 0x000054103f1e7896 */ /* 0x000fe20008000012 */
[----:B------:R-:W-:Y:S01]  /*ad50*/  VIADD R21, R21, 0x20 ;  /* 0x0000002015157836 */ /* 0x000fe20000000000 */
[----:B------:R-:W-:Y:S01]  /*ad60*/  R2UR UR11, R7 ;  /* 0x00000000070b72ca */ /* 0x000fe200000e0000 */
[----:B------:R-:W-:Y:S01]  /*ad70*/  UIADD3.X UR33, URZ, UR29, URZ, UP1, !UPT ;  /* 0x0000001d3f217290 */ /* 0x000fe20008ffe43f */
[----:B------:R-:W-:Y:S01]  /*ad80*/  ISETP.NE.AND P0, PT, R6, 0x9, PT ;  /* 0x000000090600780c */ /* 0x000fe20003f05270 */
[----:B------:R-:W-:Y:S01]  /*ad90*/  UMOV UR16, 0x0 ;  /* 0x0000000000107882 */ /* 0x000fe20000000000 */
[----:B------:R-:W-:-:S02]  /*ada0*/  UMOV UR17, 0x10000000 ;  /* 0x1000000000117882 */ /* 0x000fc40000000000 */
[----:B------:R-:W-:Y:S01]  /*adb0*/  SEL R14, RZ, 0x1, P0 ;  /* 0x00000001ff0e7807 */ /* 0x000fe20000000000 */
[----:B------:R-:W-:Y:S01]  /*adc0*/  UIADD3 UR8, UR8, 0x180, URZ ;  /* 0x0000018008087890 */ /* 0x000fe2000fffe03f */
[----:B------:R-:W-:Y:S02]  /*add0*/  SEL R6, R6, RZ, P0 ;  /* 0x000000ff06067207 */ /* 0x000fe40000000000 */
[----:B------:R-:W-:-:S03]  /*ade0*/  LOP3.LUT R5, R5, R14, RZ, 0x3c, !PT ;  /* 0x0000000e05057212 */ /* 0x000fc600078e3cff */
[----:B------:R-:W-:-:S03]  /*adf0*/  UIADD3 UR24, UR11, 0x12180, URZ ;  /* 0x000121800b187890 */ /* 0x000fc6000fffe03f */
[----:B------:R-:W-:Y:S02]  /*ae00*/  UMOV UR11, UR25 ;  /* 0x00000019000b7c82 */ /* 0x000fe40008000000 */
[----:B------:R0:W-:Y:S02]  /*ae10*/  UTMALDG.3D.MULTICAST [UR8], [UR14], UR20, desc[UR16] ;  /* 0x000010080e0073b4 */ /* 0x0001e40008011814 */
[----:B0-----:R-:W-:Y:S01]  /*ae20*/  UMOV UR8, UR24 ;  /* 0x0000001800087c82 */ /* 0x001fe20008000000 */
[----:B------:R-:W-:Y:S02]  /*ae30*/  UMOV UR11, UR26 ;  /* 0x0000001a000b7c82 */ /* 0x000fe40008000000 */
[----:B------:R0:W-:Y:S02]  /*ae40*/  UTMALDG.3D.MULTICAST [UR8], [UR32], UR30, desc[UR16] ;  /* 0x00001008200073b4 */ /* 0x0001e4000801181e */
[----:B0-----:R-:W-:Y:S05]  /*ae50*/  @P1 BRA `(.L_x_303) ;  /* 0xfffffffc00381947 */ /* 0x001fea000383ffff */
.L_x_300:
[----:B------:R-:W-:Y:S05]  /*ae60*/  BSYNC B1 ;  /* 0x0000000000017941 */ /* 0x000fea0003800000 */
.L_x_299:
[----:B------:R-:W-:Y:S01]  /*ae70*/  LOP3.LUT P1, RZ, R10, 0xff, RZ, 0xc0, !PT ;  /* 0x000000ff0aff7812 */ /* 0x000fe2000782c0ff */
[C---:B------:R-:W-:Y:S01]  /*ae80*/  IMAD.IADD R12, R3.reuse, 0x1, R12 ;  /* 0x00000001030c7824 */ /* 0x040fe200078e020c */
[----:B------:R-:W-:Y:S01]  /*ae90*/  ULDC.64 UR8, c[0x0][0x650] ;  /* 0x0001940000087ab9 */ /* 0x000fe20000000a00 */
[C---:B------:R-:W-:Y:S01]  /*aea0*/  ISETP.GE.U32.AND P2, PT, R3.reuse, 0x9, PT ;  /* 0x000000090300780c */ /* 0x040fe20003f46070 */
[----:B------:R-:W-:Y:S01]  /*aeb0*/  BSSY B1, `(.L_x_304) ;  /* 0x000006a000017945 */ /* 0x000fe20003800000 */
[----:B------:R-:W-:Y:S01]  /*aec0*/  IMAD.MOV.U32 R11, RZ, RZ, -0x1 ;  /* 0xffffffffff0b7424 */ /* 0x000fe200078e00ff */
[----:B------:R-:W-:Y:S01]  /*aed0*/  ISETP.GT.U32.AND P0, PT, R12, 0x8, PT ;  /* 0x000000080c00780c */ /* 0x000fe20003f04070 */
[----:B------:R-:W-:Y:S01]  /*aee0*/  IMAD.MOV.U32 R20, RZ, RZ, -0x1 ;  /* 0xffffffffff147424 */ /* 0x000fe200078e00ff */
[----:B------:R-:W-:Y:S01]  /*aef0*/  PRMT R10, RZ, 0x7610, R10 ;  /* 0x00007610ff0a7816 */ /* 0x000fe2000000000a */
[----:B------:R-:W-:Y:S01]  /*af00*/  IMAD.MOV.U32 R13, RZ, RZ, -0x1 ;  /* 0xffffffffff0d7424 */ /* 0x000fe200078e00ff */
[----:B------:R-:W-:-:S03]  /*af10*/  ISETP.LT.U32.AND P0, PT, R3, 0x9, P0 ;  /* 0x000000090300780c */ /* 0x000fc60000701070 */
[----:B------:R-:W0:Y:S01]  /*af20*/  @P1 S2R R5, SR_CgaCtaId ;  /* 0x0000000000051919 */ /* 0x000e220000008800 */
[----:B------:R-:W-:-:S04]  /*af30*/  @P1 MOV R4, 0x400 ;  /* 0x0000040000041802 */ /* 0x000fc80000000f00 */
[----:B0-----:R-:W-:Y:S01]  /*af40*/  @P1 LEA R6, R5, R4, 0x18 ;  /* 0x0000000405061211 */ /* 0x001fe200078ec0ff */
[----:B------:R-:W-:-:S03]  /*af50*/  IMAD.WIDE.U32 R4, R12, 0x38e38e39, RZ ;  /* 0x38e38e390c047825 */ /* 0x000fc600078e00ff */
[----:B------:R0:W-:Y:S01]  /*af60*/  @P1 SYNCS.ARRIVE.TRANS64.A1T0 RZ, [R6+URZ+0xa8], RZ ;  /* 0x0000a8ff06ff19a7 */ /* 0x0001e2000810003f */
[----:B------:R-:W-:Y:S02]  /*af70*/  IADD3 R16, P1, R16, UR22, RZ ;  /* 0x0000001610107c10 */ /* 0x000fe4000ff3e0ff */
[----:B------:R-:W-:Y:S02]  /*af80*/  SHF.R.U32.HI R7, RZ, 0x1, R5 ;  /* 0x00000001ff077819 */ /* 0x000fe40000011605 */
[----:B------:R-:W-:Y:S02]  /*af90*/  SEL R5, RZ, 0x1, !P0 ;  /* 0x00000001ff057807 */ /* 0x000fe40004000000 */
[----:B------:R-:W-:Y:S01]  /*afa0*/  IADD3.X R17, R17, UR21, RZ, P1, !PT ;  /* 0x0000001511117c10 */ /* 0x000fe20008ffe4ff */
[----:B------:R-:W-:Y:S01]  /*afb0*/  IMAD R12, R7, -0x9, R12 ;  /* 0xfffffff7070c7824 */ /* 0x000fe200078e020c */
[----:B------:R-:W-:Y:S02]  /*afc0*/  ISETP.GE.U32.AND P0, PT, R16, UR8, PT ;  /* 0x0000000810007c0c */ /* 0x000fe4000bf06070 */
[----:B------:R-:W-:-:S02]  /*afd0*/  LOP3.LUT R0, R0, R5, RZ, 0x3c, !PT ;  /* 0x0000000500007212 */ /* 0x000fc400078e3cff */
[----:B------:R-:W-:Y:S02]  /*afe0*/  ISETP.GE.U32.AND.EX P0, PT, R17, UR9, PT, P0 ;  /* 0x0000000911007c0c */ /* 0x000fe4000bf06100 */
[----:B------:R-:W-:Y:S02]  /*aff0*/  @P2 LOP3.LUT R0, R0, 0x1, R7, 0x78, !PT ;  /* 0x0000000100002812 */ /* 0x000fe400078e7807 */
[----:B------:R-:W-:-:S09]  /*b000*/  PRMT R4, RZ, 0x7610, R4 ;  /* 0x00007610ff047816 */ /* 0x000fd20000000004 */
[----:B0-----:R-:W-:Y:S05]  /*b010*/  @P0 BRA `(.L_x_305) ;  /* 0x00000004004c0947 */ /* 0x001fea0003800000 */
[----:B------:R-:W0:Y:S01]  /*b020*/  S2R R14, SR_CTAID.X ;  /* 0x00000000000e7919 */ /* 0x000e220000002500 */
[----:B------:R-:W-:Y:S01]  /*b030*/  ULDC.64 UR8, c[0x0][0x628] ;  /* 0x00018a0000087ab9 */ /* 0x000fe20000000a00 */
[----:B------:R-:W1:Y:S01]  /*b040*/  LDC R15, c[0x0][0x144] ;  /* 0x00005100ff0f7b82 */ /* 0x000e620000000800 */
[----:B------:R-:W-:Y:S01]  /*b050*/  ISETP.NE.U32.AND P0, PT, RZ, UR8, PT ;  /* 0x00000008ff007c0c */ /* 0x000fe2000bf05070 */
[----:B------:R-:W2:Y:S01]  /*b060*/  S2R R11, SR_CTAID.Y ;  /* 0x00000000000b7919 */ /* 0x000ea20000002600 */
[----:B------:R-:W-:Y:S01]  /*b070*/  ULDC UR10, c[0x0][0x150] ;  /* 0x00005400000a7ab9 */ /* 0x000fe20000000800 */
[----:B------:R-:W-:Y:S01]  /*b080*/  ULDC UR11, c[0x0][0x630] ;  /* 0x00018c00000b7ab9 */ /* 0x000fe20000000800 */
[----:B------:R-:W-:Y:S01]  /*b090*/  ISETP.NE.AND.EX P0, PT, RZ, UR9, PT, P0 ;  /* 0x00000009ff007c0c */ /* 0x000fe2000bf05300 */
[----:B------:R-:W-:Y:S01]  /*b0a0*/  IMAD.MOV.U32 R4, RZ, RZ, R16 ;  /* 0x000000ffff047224 */ /* 0x000fe200078e0010 */
[----:B0-----:R-:W-:-:S05]  /*b0b0*/  I2FP.F32.U32 R5, R14 ;  /* 0x0000000e00057245 */ /* 0x001fca0000201000 */
[----:B------:R-:W-:Y:S01]  /*b0c0*/  FMUL R20, R5, UR10 ;  /* 0x0000000a05147c20 */ /* 0x000fe20008400000 */
[----:B------:R-:W-:-:S05]  /*b0d0*/  IMAD.MOV.U32 R5, RZ, RZ, R17 ;  /* 0x000000ffff057224 */ /* 0x000fca00078e0011 */
[----:B--2---:R-:W-:Y:S05]  /*b0e0*/  @!P0 BRA `(.L_x_306) ;  /* 0x0000000000288947 */ /* 0x004fea0003800000 */
[----:B------:R-:W-:Y:S02]  /*b0f0*/  ULDC UR10, c[0x0][0x634] ;  /* 0x00018d00000a7ab9 */ /* 0x000fe40000000800 */
[----:B------:R-:W-:-:S05]  /*b100*/  IADD3 R5, P0, R16, UR10, RZ ;  /* 0x0000000a10057c10 */ /* 0x000fca000ff1e0ff */
[----:B------:R-:W-:-:S04]  /*b110*/  IMAD.X R13, RZ, RZ, R17, P0 ;  /* 0x000000ffff0d7224 */ /* 0x000fc800000e0611 */
[----:B------:R-:W-:-:S04]  /*b120*/  IMAD.WIDE.U32 R6, R13, UR8, RZ ;  /* 0x000000080d067c25 */ /* 0x000fc8000f8e00ff */
[----:B------:R-:W-:-:S04]  /*b130*/  IMAD.WIDE.U32 R6, P0, R5, UR9, R6 ;  /* 0x0000000905067c25 */ /* 0x000fc8000f800006 */
[----:B------:R-:W-:-:S04]  /*b140*/  IMAD.WIDE.U32 R4, R5, UR8, RZ ;  /* 0x0000000805047c25 */ /* 0x000fc8000f8e00ff */
[----:B------:R-:W-:Y:S01]  /*b150*/  IMAD.MOV.U32 R4, RZ, RZ, R7 ;  /* 0x000000ffff047224 */ /* 0x000fe200078e0007 */
[----:B------:R-:W-:Y:S01]  /*b160*/  IADD3 RZ, P1, R5, R6, RZ ;  /* 0x0000000605ff7210 */ /* 0x000fe20007f3e0ff */
[----:B------:R-:W-:-:S04]  /*b170*/  IMAD.X R5, RZ, RZ, RZ, P0 ;  /* 0x000000ffff057224 */ /* 0x000fc800000e06ff */
[----:B------:R-:W-:-:S08]  /*b180*/  IMAD.WIDE.U32.X R4, R13, UR9, R4, P1 ;  /* 0x000000090d047c25 */ /* 0x000fd000088e0404 */
.L_x_306:
[--C-:B------:R-:W-:Y:S01]  /*b190*/  SHF.R.U64 R13, R4, UR11, R5.reuse ;  /* 0x0000000b040d7c19 */ /* 0x100fe20008001205 */
[----:B------:R-:W0:Y:S01]  /*b1a0*/  F2I.U32.TRUNC.NTZ R20, R20 ;  /* 0x0000001400147305 */ /* 0x000e22000020f000 */
[----:B------:R-:W-:Y:S01]  /*b1b0*/  SHF.R.U32.HI R4, RZ, UR11, R5 ;  /* 0x0000000bff047c19 */ /* 0x000fe20008011605 */
[----:B------:R-:W-:Y:S01]  /*b1c0*/  ULDC.64 UR8, c[0x0][0x620] ;  /* 0x0001880000087ab9 */ /* 0x000fe20000000a00 */
[----:B------:R-:W-:Y:S01]  /*b1d0*/  IADD3 R7, P0, RZ, -R13, RZ ;  /* 0x8000000dff077210 */ /* 0x000fe20007f1e0ff */
[----:B------:R-:W-:Y:S01]  /*b1e0*/  ULDC.64 UR10, c[0x0][0x640] ;  /* 0x00019000000a7ab9 */ /* 0x000fe20000000a00 */
[----:B------:R-:W2:Y:S03]  /*b1f0*/  LDC R22, c[0x0][0x148] ;  /* 0x00005200ff167b82 */ /* 0x000ea60000000800 */
[----:B------:R-:W-:Y:S01]  /*b200*/  IMAD.X R4, RZ, RZ, ~R4, P0 ;  /* 0x000000ffff047224 */ /* 0x000fe200000e0e04 */
[----:B------:R-:W-:-:S03]  /*b210*/  ISETP.NE.U32.AND P0, PT, RZ, UR10, PT ;  /* 0x0000000aff007c0c */ /* 0x000fc6000bf05070 */
[----:B------:R-:W-:Y:S01]  /*b220*/  IMAD R6, R4, UR8, RZ ;  /* 0x0000000804067c24 */ /* 0x000fe2000f8e02ff */
[----:B------:R-:W-:Y:S01]  /*b230*/  ISETP.NE.AND.EX P0, PT, RZ, UR11, PT, P0 ;  /* 0x0000000bff007c0c */ /* 0x000fe2000bf05300 */
[----:B------:R-:W-:Y:S01]  /*b240*/  IMAD.WIDE.U32 R4, R7, UR8, R16 ;  /* 0x0000000807047c25 */ /* 0x000fe2000f8e0010 */
[----:B------:R-:W-:-:S03]  /*b250*/  ULDC UR8, c[0x0][0x618] ;  /* 0x0001860000087ab9 */ /* 0x000fc60000000800 */
[----:B------:R-:W-:Y:S01]  /*b260*/  IMAD R7, R7, UR9, R6 ;  /* 0x0000000907077c24 */ /* 0x000fe2000f8e0206 */
[----:B------:R-:W-:Y:S01]  /*b270*/  ULDC UR9, c[0x0][0x154] ;  /* 0x0000550000097ab9 */ /* 0x000fe20000000800 */
[----:B0-----:R-:W-:Y:S02]  /*b280*/  IMAD.MOV R6, RZ, RZ, -R20 ;  /* 0x000000ffff067224 */ /* 0x001fe400078e0a14 */
[----:B------:R-:W-:Y:S02]  /*b290*/  IMAD.IADD R5, R5, 0x1, R7 ;  /* 0x0000000105057824 */ /* 0x000fe400078e0207 */
[----:B-1----:R-:W-:Y:S01]  /*b2a0*/  IMAD R14, R15, R6, R14 ;  /* 0x000000060f0e7224 */ /* 0x002fe200078e020e */
[----:B------:R-:W-:Y:S02]  /*b2b0*/  I2FP.F32.U32 R6, R11 ;  /* 0x0000000b00067245 */ /* 0x000fe40000201000 */
[--C-:B------:R-:W-:Y:S02]  /*b2c0*/  SHF.R.U64 R15, R4, UR8, R5.reuse ;  /* 0x00000008040f7c19 */ /* 0x100fe40008001205 */
[----:B------:R-:W-:Y:S01]  /*b2d0*/  SHF.R.U32.HI R4, RZ, UR8, R5 ;  /* 0x00000008ff047c19 */ /* 0x000fe20008011605 */
[----:B------:R-:W-:Y:S01]  /*b2e0*/  FMUL R6, R6, UR9 ;  /* 0x0000000906067c20 */ /* 0x000fe20008400000 */
[----:B------:R-:W-:-:S02]  /*b2f0*/  ULDC UR8, c[0x0][0x608] ;  /* 0x0001820000087ab9 */ /* 0x000fc40000000800 */
[--C-:B------:R-:W-:Y:S01]  /*b300*/  SHF.R.U64 R21, R15, UR8, R4.reuse ;  /* 0x000000080f157c19 */ /* 0x100fe20008001204 */
[----:B------:R0:W1:Y:S01]  /*b310*/  F2I.U32.TRUNC.NTZ R24, R6 ;  /* 0x0000000600187305 */ /* 0x000062000020f000 */
[----:B------:R-:W-:Y:S01]  /*b320*/  SHF.R.U32.HI R4, RZ, UR8, R4 ;  /* 0x00000008ff047c19 */ /* 0x000fe20008011604 */
[----:B------:R-:W-:-:S03]  /*b330*/  ULDC UR8, c[0x0][0x658] ;  /* 0x0001960000087ab9 */ /* 0x000fc60000000800 */
[--C-:B------:R-:W-:Y:S02]  /*b340*/  SHF.R.U64 R20, R21, UR8, R4.reuse ;  /* 0x0000000815147c19 */ /* 0x100fe40008001204 */
[----:B------:R-:W-:-:S03]  /*b350*/  SHF.R.U32.HI R23, RZ, UR8, R4 ;  /* 0x00000008ff177c19 */ /* 0x000fc60008011604 */
[----:B------:R-:W-:Y:S02]  /*b360*/  IMAD.MOV.U32 R4, RZ, RZ, R20 ;  /* 0x000000ffff047224 */ /* 0x000fe400078e0014 */
[----:B------:R-:W-:Y:S01]  /*b370*/  IMAD.MOV.U32 R5, RZ, RZ, R23 ;  /* 0x000000ffff057224 */ /* 0x000fe200078e0017 */
[----:B0-----:R-:W-:Y:S06]  /*b380*/  @!P0 BRA `(.L_x_307) ;  /* 0x0000000000288947 */ /* 0x001fec0003800000 */
        /* <DEDUP_REMOVED lines=10> */
.L_x_307:
[----:B------:R-:W-:Y:S01]  /*b430*/  ISETP.NE.AND P0, PT, R2, 0x1, PT ;  /* 0x000000010200780c */ /* 0x000fe20003f05270 */
[----:B------:R-:W-:Y:S01]  /*b440*/  ULDC UR8, c[0x0][0x648] ;  /* 0x0001920000087ab9 */ /* 0x000fe20000000800 */
[----:B-1----:R-:W-:Y:S01]  /*b450*/  IMAD.MOV R24, RZ, RZ, -R24 ;  /* 0x000000ffff187224 */ /* 0x002fe200078e0a18 */
[----:B------:R-:W-:Y:S01]  /*b460*/  SHF.R.U64 R4, R4, UR8, R5 ;  /* 0x0000000804047c19 */ /* 0x000fe20008001205 */
[----:B------:R-:W-:Y:S01]  /*b470*/  ULDC UR8, c[0x0][0x638] ;  /* 0x00018e0000087ab9 */ /* 0x000fe20000000800 */
[----:B------:R-:W-:Y:S01]  /*b480*/  LOP3.LUT R21, R21, UR13, RZ, 0xc0, !PT ;  /* 0x0000000d15157c12 */ /* 0x000fe2000f8ec0ff */
[----:B------:R-:W-:Y:S02]  /*b490*/  ULDC UR9, c[0x0][0x610] ;  /* 0x0001840000097ab9 */ /* 0x000fe40000000800 */
[----:B------:R-:W-:Y:S02]  /*b4a0*/  IMAD.MOV R5, RZ, RZ, -R4 ;  /* 0x000000ffff057224 */ /* 0x000fe400078e0a04 */
[----:B------:R-:W-:-:S02]  /*b4b0*/  IMAD R21, R4, UR5, R21 ;  /* 0x0000000504157c24 */ /* 0x000fc4000f8e0215 */
[----:B------:R-:W-:Y:S01]  /*b4c0*/  IMAD R20, R5, UR8, R20 ;  /* 0x0000000805147c24 */ /* 0x000fe2000f8e0214 */
[----:B------:R-:W-:Y:S01]  /*b4d0*/  ULDC UR8, c[0x0][0x600] ;  /* 0x0001800000087ab9 */ /* 0x000fe20000000800 */
[----:B--2---:R-:W-:Y:S01]  /*b4e0*/  @P0 IMAD R14, R22, R24, R11 ;  /* 0x00000018160e0224 */ /* 0x004fe200078e020b */
[----:B------:R-:W-:Y:S01]  /*b4f0*/  LOP3.LUT R11, R15, UR4, RZ, 0xc0, !PT ;  /* 0x000000040f0b7c12 */ /* 0x000fe2000f8ec0ff */
[----:B------:R-:W-:Y:S02]  /*b500*/  IMAD.MOV.U32 R4, RZ, RZ, 0x1 ;  /* 0x00000001ff047424 */ /* 0x000fe400078e00ff */
[----:B------:R-:W-:Y:S02]  /*b510*/  IMAD R14, R21, UR9, R14 ;  /* 0x00000009150e7c24 */ /* 0x000fe4000f8e020e */
[----:B------:R-:W-:-:S05]  /*b520*/  IMAD R11, R20, UR8, R11 ;  /* 0x00000008140b7c24 */ /* 0x000fca000f8e020b */
[----:B------:R-:W-:Y:S02]  /*b530*/  SEL R20, R11, R14, !P0 ;  /* 0x0000000e0b147207 */ /* 0x000fe40004000000 */
[----:B------:R-:W-:-:S07]  /*b540*/  SEL R11, R14, R11, !P0 ;  /* 0x0000000b0e0b7207 */ /* 0x000fce0004000000 */
.L_x_305:
[----:B------:R-:W-:Y:S05]  /*b550*/  BSYNC B1 ;  /* 0x0000000000017941 */ /* 0x000fea0003800000 */
.L_x_304:
[----:B------:R-:W-:-:S13]  /*b560*/  LOP3.LUT P0, RZ, R4, 0xff, RZ, 0xc0, !PT ;  /* 0x000000ff04ff7812 */ /* 0x000fda000780c0ff */
[----:B------:R-:W-:Y:S05]  /*b570*/  @P0 BRA `(.L_x_308) ;  /* 0xfffffff400380947 */ /* 0x000fea000383ffff */
[----:B------:R-:W-:Y:S05]  /*b580*/  BSYNC B0 ;  /* 0x0000000000007941 */ /* 0x000fea0003800000 */
.L_x_297:
[----:B------:R-:W-:-:S03]  /*b590*/  UMOV UR8, 0xffffffff ;  /* 0xffffffff00087882 */ /* 0x000fc60000000000 */
[----:B------:R-:W-:Y:S05]  /*b5a0*/  BRA.DIV UR8, `(.L_x_309) ;  /* 0x0000000608c87947 */ /* 0x000fea000b800000 */
[----:B------:R-:W-:-:S13]  /*b5b0*/  ELECT P6, URZ, PT ;  /* 0x00000000003f782f */ /* 0x000fda00038c0000 */
.L_x_328:
[----:B------:R-:W-:Y:S04]  /*b5c0*/  BSSY B0, `(.L_x_310) ;  /* 0x0000058000007945 */ /* 0x000fe80003800000 */
[----:B------:R-:W-:Y:S05]  /*b5d0*/  @!P6 BRA `(.L_x_311) ;  /* 0x000000040058e947 */ /* 0x000fea0003800000 */
[----:B------:R-:W-:-:S04]  /*b5e0*/  LOP3.LUT R19, R19, 0x2, RZ, 0xfc, !PT ;  /* 0x0000000213137812 */ /* 0x000fc800078efcff */
[----:B------:R-:W-:-:S13]  /*b5f0*/  ISETP.NE.AND P0, PT, R19, 0x3, PT ;  /* 0x000000031300780c */ /* 0x000fda0003f05270 */
[----:B------:R-:W-:Y:S05]  /*b600*/  @!P0 BRA `(.L_x_312) ;  /* 0x0000000000048947 */ /* 0x000fea0003800000 */
[----:B------:R-:W-:Y:S01]  /*b610*/  BPT.TRAP 0x1 ;  /* 0x000000040000795c */ /* 0x000fe20000300000 */
.L_x_312:
[----:B------:R-:W0:Y:S01]  /*b620*/  S2R R3, SR_CgaCtaId ;  /* 0x0000000000037919 */ /* 0x000e220000008800 */
[----:B------:R-:W-:-:S04]  /*b630*/  MOV R2, 0x400 ;  /* 0x0000040000027802 */ /* 0x000fc80000000f00 */
[----:B0-----:R-:W-:Y:S02]  /*b640*/  LEA R3, R3, R2, 0x18 ;  /* 0x0000000203037211 */ /* 0x001fe400078ec0ff */
[----:B------:R-:W-:-:S03]  /*b650*/  SHF.L.U32 R2, R0, 0x1f, RZ ;  /* 0x0000001f00027819 */ /* 0x000fc600000006ff */
[----:B------:R-:W-:-:S04]  /*b660*/  VIADD R3, R3, 0x48 ;  /* 0x0000004803037836 */ /* 0x000fc80000000000 */
[C---:B------:R-:W-:Y:S02]  /*b670*/  IMAD R7, R12.reuse, 0x8, R3 ;  /* 0x000000080c077824 */ /* 0x040fe400078e0203 */
[----:B------:R-:W-:Y:S02]  /*b680*/  VIADD R12, R12, 0x1 ;  /* 0x000000010c0c7836 */ /* 0x000fe40000000000 */
[----:B------:R-:W0:Y:S03]  /*b690*/  SYNCS.PHASECHK.TRANS64.TRYWAIT P0, [R7+URZ], R2 ;  /* 0x00000002070075a7 */ /* 0x000e26000800017f */
[----:B------:R-:W-:-:S04]  /*b6a0*/  ISETP.NE.AND P1, PT, R12, 0x9, PT ;  /* 0x000000090c00780c */ /* 0x000fc80003f25270 */
[----:B------:R-:W-:Y:S02]  /*b6b0*/  SEL R5, RZ, 0x1, P1 ;  /* 0x00000001ff057807 */ /* 0x000fe40000800000 */
[----:B------:R-:W-:Y:S02]  /*b6c0*/  SEL R12, R12, RZ, P1 ;  /* 0x000000ff0c0c7207 */ /* 0x000fe40000800000 */
[----:B------:R-:W-:-:S03]  /*b6d0*/  LOP3.LUT R5, R0, R5, RZ, 0x3c, !PT ;  /* 0x0000000500057212 */ /* 0x000fc600078e3cff */
[----:B------:R-:W-:Y:S01]  /*b6e0*/  IMAD R9, R12, 0x8, R3 ;  /* 0x000000080c097824 */ /* 0x000fe200078e0203 */
[----:B------:R-:W-:Y:S01]  /*b6f0*/  SHF.L.U32 R4, R5, 0x1f, RZ ;  /* 0x0000001f05047819 */ /* 0x000fe200000006ff */
[----:B0-----:R-:W-:Y:S06]  /*b700*/  @!P0 BRA `(.L_x_313) ;  /* 0x0000000400908947 */ /* 0x001fec0003800000 */
.L_x_329:
[----:B------:R-:W1:Y:S01]  /*b710*/  SYNCS.PHASECHK.TRANS64.TRYWAIT P0, [R9+URZ], R4 ;  /* 0x00000004090075a7 */ /* 0x000e62000800017f */
[----:B------:R-:W-:-:S05]  /*b720*/  VIADD R0, R12, 0x1 ;  /* 0x000000010c007836 */ /* 0x000fca0000000000 */
[----:B------:R-:W-:-:S04]  /*b730*/  ISETP.NE.AND P1, PT, R0, 0x9, PT ;  /* 0x000000090000780c */ /* 0x000fc80003f25270 */
[----:B0-----:R-:W-:Y:S02]  /*b740*/  SEL R2, RZ, 0x1, P1 ;  /* 0x00000001ff027807 */ /* 0x001fe40000800000 */
[----:B------:R-:W-:Y:S02]  /*b750*/  SEL R0, R0, RZ, P1 ;  /* 0x000000ff00007207 */ /* 0x000fe40000800000 */
[----:B------:R-:W-:-:S03]  /*b760*/  LOP3.LUT R7, R5, R2, RZ, 0x3c, !PT ;  /* 0x0000000205077212 */ /* 0x000fc600078e3cff */
[----:B------:R-:W-:Y:S01]  /*b770*/  IMAD R6, R0, 0x8, R3 ;  /* 0x0000000800067824 */ /* 0x000fe200078e0203 */
[----:B------:R-:W-:Y:S01]  /*b780*/  SHF.L.U32 R5, R7, 0x1f, RZ ;  /* 0x0000001f07057819 */ /* 0x000fe200000006ff */
[----:B-1----:R-:W-:Y:S06]  /*b790*/  @!P0 BRA `(.L_x_314) ;  /* 0x0000000400808947 */ /* 0x002fec0003800000 */
.L_x_330:
[----:B------:R-:W1:Y:S01]  /*b7a0*/  SYNCS.PHASECHK.TRANS64.TRYWAIT P0, [R6+URZ], R5 ;  /* 0x00000005060075a7 */ /* 0x000e62000800017f */
[----:B------:R-:W-:-:S05]  /*b7b0*/  VIADD R0, R0, 0x1 ;  /* 0x0000000100007836 */ /* 0x000fca0000000000 */
[----:B------:R-:W-:-:S04]  /*b7c0*/  ISETP.NE.AND P1, PT, R0, 0x9, PT ;  /* 0x000000090000780c */ /* 0x000fc80003f25270 */
[----:B------:R-:W-:Y:S02]  /*b7d0*/  SEL R2, RZ, 0x1, P1 ;  /* 0x00000001ff027807 */ /* 0x000fe40000800000 */
[----:B------:R-:W-:Y:S02]  /*b7e0*/  SEL R0, R0, RZ, P1 ;  /* 0x000000ff00007207 */ /* 0x000fe40000800000 */
[----:B------:R-:W-:-:S03]  /*b7f0*/  LOP3.LUT R7, R7, R2, RZ, 0x3c, !PT ;  /* 0x0000000207077212 */ /* 0x000fc600078e3cff */
[----:B0-----:R-:W-:Y:S01]  /*b800*/  IMAD R9, R0, 0x8, R3 ;  /* 0x0000000800097824 */ /* 0x001fe200078e0203 */
[----:B------:R-:W-:Y:S01]  /*b810*/  SHF.L.U32 R4, R7, 0x1f, RZ ;  /* 0x0000001f07047819 */ /* 0x000fe200000006ff */
[----:B-1----:R-:W-:Y:S06]  /*b820*/  @!P0 BRA `(.L_x_315) ;  /* 0x0000000400708947 */ /* 0x002fec0003800000 */
.L_x_331:
        /* <DEDUP_REMOVED lines=9> */
.L_x_332:
        /* <DEDUP_REMOVED lines=9> */
.L_x_333:
        /* <DEDUP_REMOVED lines=9> */
.L_x_334:
        /* <DEDUP_REMOVED lines=9> */
.L_x_335:
[----:B------:R-:W1:Y:S01]  /*ba70*/  SYNCS.PHASECHK.TRANS64.TRYWAIT P0, [R9+URZ], R4 ;  /* 0x00000004090075a7 */ /* 0x000e62000800017f */
[----:B------:R-:W-:-:S05]  /*ba80*/  VIADD R0, R0, 0x1 ;  /* 0x0000000100007836 */ /* 0x000fca0000000000 */
[----:B------:R-:W-:-:S04]  /*ba90*/  ISETP.NE.AND P1, PT, R0, 0x9, PT ;  /* 0x000000090000780c */ /* 0x000fc80003f25270 */
[----:B------:R-:W-:Y:S02]  /*baa0*/  SEL R2, RZ, 0x1, P1 ;  /* 0x00000001ff027807 */ /* 0x000fe40000800000 */
[----:B------:R-:W-:Y:S02]  /*bab0*/  SEL R0, R0, RZ, P1 ;  /* 0x000000ff00007207 */ /* 0x000fe40000800000 */
[----:B------:R-:W-:Y:S01]  /*bac0*/  LOP3.LUT R2, R7, R2, RZ, 0x3c, !PT ;  /* 0x0000000207027212 */ /* 0x000fe200078e3cff */
[----:B-1----:R-:W-:Y:S06]  /*bad0*/  @!P0 BRA `(.L_x_320) ;  /* 0x0000000400288947 */ /* 0x002fec0003800000 */
.L_x_336:
[----:B------:R-:W-:Y:S01]  /*bae0*/  IMAD R3, R0, 0x8, R3 ;  /* 0x0000000800037824 */ /* 0x000fe200078e0203 */
[----:B------:R-:W-:-:S07]  /*baf0*/  SHF.L.U32 R0, R2, 0x1f, RZ ;  /* 0x0000001f02007819 */ /* 0x000fce00000006ff */
.L_x_321:
[----:B--2---:R2:W3:Y:S02]  /*bb00*/  SYNCS.PHASECHK.TRANS64.TRYWAIT P0, [R3+URZ], R0 ;  /* 0x00000000030075a7 */ /* 0x0044e4000800017f */
[----:B---3--:R-:W-:Y:S05]  /*bb10*/  @!P0 NANOSLEEP.SYNCS 0x989680 ;  /* 0x009896800000895d */ /* 0x008fea0003900000 */
[----:B------:R-:W3:Y:S02]  /*bb20*/  @!P0 SYNCS.PHASECHK.TRANS64 P0, [R3+URZ], R0 ;  /* 0x00000000030085a7 */ /* 0x000ee4000800007f */
[----:B---3--:R-:W-:Y:S05]  /*bb30*/  @!P0 BRA `(.L_x_321) ;  /* 0xfffffffc00f08947 */ /* 0x008fea000383ffff */
.L_x_311:
[----:B------:R-:W-:Y:S05]  /*bb40*/  BSYNC B0 ;  /* 0x0000000000007941 */ /* 0x000fea0003800000 */
.L_x_310:
[----:B------:R-:W-:Y:S05]  /*bb50*/  EXIT ;  /* 0x000000000000794d */ /* 0x000fea0003800000 */
.L_x_22:
[----:B---3--:R3:W4:Y:S02]  /*bb60*/  SYNCS.PHASECHK.TRANS64.TRYWAIT P1, [R3+URZ], R0 ;  /* 0x00000000030075a7 */ /* 0x008724000802017f */
[----:B----4-:R-:W-:Y:S05]  /*bb70*/  @!P1 NANOSLEEP.SYNCS 0x989680 ;  /* 0x009896800000995d */ /* 0x010fea0003900000 */
[----:B------:R-:W4:Y:S02]  /*bb80*/  @!P1 SYNCS.PHASECHK.TRANS64 P1, [R3+URZ], R0 ;  /* 0x00000000030095a7 */ /* 0x000f24000802007f */
[----:B----4-:R-:W-:Y:S05]  /*bb90*/  @!P1 BRA `(.L_x_22) ;  /* 0xfffffffc00f09947 */ /* 0x010fea000383ffff */
[----:B------:R-:W-:Y:S05]  /*bba0*/  BRA `(.L_x_21) ;  /* 0xffffff5800987947 */ /* 0x000fea000383ffff */
.L_x_27:
[----:B-1----:R1:W2:Y:S02]  /*bbb0*/  SYNCS.PHASECHK.TRANS64.TRYWAIT P1, [R5+URZ], R4 ;  /* 0x00000004050075a7 */ /* 0x0022a4000802017f */
[----:B--2---:R-:W-:Y:S05]  /*bbc0*/  @!P1 NANOSLEEP.SYNCS 0x989680 ;  /* 0x009896800000995d */ /* 0x004fea0003900000 */
[----:B------:R-:W2:Y:S02]  /*bbd0*/  @!P1 SYNCS.PHASECHK.TRANS64 P1, [R5+URZ], R4 ;  /* 0x00000004050095a7 */ /* 0x000ea4000802007f */
[----:B--2---:R-:W-:Y:S05]  /*bbe0*/  @!P1 BRA `(.L_x_27) ;  /* 0xfffffffc00f09947 */ /* 0x004fea000383ffff */
[----:B------:R-:W-:Y:S05]  /*bbf0*/  BRA `(.L_x_26) ;  /* 0xffffff5c004c7947 */ /* 0x000fea000383ffff */
.L_x_298:
[----:B------:R-:W-:Y:S01]  /*bc00*/  BSSY B1, `(.L_x_322) ;  /* 0x0000006000017945 */ /* 0x000fe20003800000 */
[----:B------:R-:W-:-:S07]  /*bc10*/  IMAD.MOV.U32 R15, RZ, RZ, -0x1 ;  /* 0xffffffffff0f7424 */ /* 0x000fce00078e00ff */
[----:B------:R-:W-:Y:S05]  /*bc20*/  WARPSYNC.COLLECTIVE R15, `(.L_x_323) ;  /* 0x000000000f0c7348 */ /* 0x000fea0003c00000 */
[----:B------:R-:W-:Y:S02]  /*bc30*/  ELECT P6, UR62, PT ;  /* 0x00000000003e782f */ /* 0x000fe400038c0000 */
[----:B------:R-:W-:Y:S01]  /*bc40*/  MOV R14, UR62 ;  /* 0x0000003e000e7c02 */ /* 0x000fe20008000f00 */
[----:B------:R-:W-:Y:S10]  /*bc50*/  ENDCOLLECTIVE ;  /* 0x000000000000791b */ /* 0x000ff40003800000 */
.L_x_323:
[----:B------:R-:W-:Y:S05]  /*bc60*/  BSYNC B1 ;  /* 0x0000000000017941 */ /* 0x000fea0003800000 */
.L_x_322:
[----:B------:R-:W-:Y:S05]  /*bc70*/  BRA `(.L_x_324) ;  /* 0xffffffec00847947 */ /* 0x000fea000383ffff */
.L_x_301:
[----:B0-----:R0:W1:Y:S02]  /*bc80*/  SYNCS.PHASECHK.TRANS64.TRYWAIT P0, [R14+URZ+0x48], R7 ;  /* 0x000048070e0075a7 */ /* 0x001064000800017f */
[----:B-1----:R-:W-:Y:S05]  /*bc90*/  @!P0 NANOSLEEP.SYNCS 0x989680 ;  /* 0x009896800000895d */ /* 0x002fea0003900000 */
[----:B------:R-:W1:Y:S02]  /*bca0*/  @!P0 SYNCS.PHASECHK.TRANS64 P0, [R14+URZ+0x48], R7 ;  /* 0x000048070e0085a7 */ /* 0x000e64000800007f */
[----:B-1----:R-:W-:Y:S05]  /*bcb0*/  @!P0 BRA `(.L_x_301) ;  /* 0xfffffffc00f08947 */ /* 0x002fea000383ffff */
[----:B------:R-:W-:Y:S05]  /*bcc0*/  BRA `(.L_x_325) ;  /* 0xffffffec00c07947 */ /* 0x000fea000383ffff */
.L_x_309:
[----:B------:R-:W-:Y:S01]  /*bcd0*/  BSSY B0, `(.L_x_326) ;  /* 0x0000006000007945 */ /* 0x000fe20003800000 */
[----:B------:R-:W-:-:S07]  /*bce0*/  IMAD.MOV.U32 R15, RZ, RZ, -0x1 ;  /* 0xffffffffff0f7424 */ /* 0x000fce00078e00ff */
[----:B------:R-:W-:Y:S05]  /*bcf0*/  WARPSYNC.COLLECTIVE R15, `(.L_x_327) ;  /* 0x000000000f0c7348 */ /* 0x000fea0003c00000 */
[----:B------:R-:W-:Y:S02]  /*bd00*/  ELECT P6, UR62, PT ;  /* 0x00000000003e782f */ /* 0x000fe400038c0000 */
[----:B------:R-:W-:Y:S01]  /*bd10*/  MOV R14, UR62 ;  /* 0x0000003e000e7c02 */ /* 0x000fe20008000f00 */
[----:B------:R-:W-:Y:S10]  /*bd20*/  ENDCOLLECTIVE ;  /* 0x000000000000791b */ /* 0x000ff40003800000 */
.L_x_327:
[----:B------:R-:W-:Y:S05]  /*bd30*/  BSYNC B0 ;  /* 0x0000000000007941 */ /* 0x000fea0003800000 */
.L_x_326:
[----:B------:R-:W-:Y:S05]  /*bd40*/  BRA `(.L_x_328) ;  /* 0xfffffff8001c7947 */ /* 0x000fea000383ffff */
.L_x_313:
[----:B0-----:R0:W1:Y:S02]  /*bd50*/  SYNCS.PHASECHK.TRANS64.TRYWAIT P0, [R7+URZ], R2 ;  /* 0x00000002070075a7 */ /* 0x001064000800017f */
[----:B-1----:R-:W-:Y:S05]  /*bd60*/  @!P0 NANOSLEEP.SYNCS 0x989680 ;  /* 0x009896800000895d */ /* 0x002fea0003900000 */
[----:B------:R-:W1:Y:S02]  /*bd70*/  @!P0 SYNCS.PHASECHK.TRANS64 P0, [R7+URZ], R2 ;  /* 0x00000002070085a7 */ /* 0x000e64000800007f */
[----:B-1----:R-:W-:Y:S05]  /*bd80*/  @!P0 BRA `(.L_x_313) ;  /* 0xfffffffc00f08947 */ /* 0x002fea000383ffff */
[----:B------:R-:W-:Y:S05]  /*bd90*/  BRA `(.L_x_329) ;  /* 0xfffffff8005c7947 */ /* 0x000fea000383ffff */
.L_x_314:
[----:B0-----:R0:W1:Y:S02]  /*bda0*/  SYNCS.PHASECHK.TRANS64.TRYWAIT P0, [R9+URZ], R4 ;  /* 0x00000004090075a7 */ /* 0x001064000800017f */
[----:B-1----:R-:W-:Y:S05]  /*bdb0*/  @!P0 NANOSLEEP.SYNCS 0x989680 ;  /* 0x009896800000895d */ /* 0x002fea0003900000 */
[----:B------:R-:W1:Y:S02]  /*bdc0*/  @!P0 SYNCS.PHASECHK.TRANS64 P0, [R9+URZ], R4 ;  /* 0x00000004090085a7 */ /* 0x000e64000800007f */
[----:B-1----:R-:W-:Y:S05]  /*bdd0*/  @!P0 BRA `(.L_x_314) ;  /* 0xfffffffc00f08947 */ /* 0x002fea000383ffff */
[----:B------:R-:W-:Y:S05]  /*bde0*/  BRA `(.L_x_330) ;  /* 0xfffffff8006c7947 */ /* 0x000fea000383ffff */
.L_x_315:
[----:B0-----:R0:W1:Y:S02]  /*bdf0*/  SYNCS.PHASECHK.TRANS64.TRYWAIT P0, [R6+URZ], R5 ;  /* 0x00000005060075a7 */ /* 0x001064000800017f */
[----:B-1----:R-:W-:Y:S05]  /*be00*/  @!P0 NANOSLEEP.SYNCS 0x989680 ;  /* 0x009896800000895d */ /* 0x002fea0003900000 */
[----:B------:R-:W1:Y:S02]  /*be10*/  @!P0 SYNCS.PHASECHK.TRANS64 P0, [R6+URZ], R5 ;  /* 0x00000005060085a7 */ /* 0x000e64000800007f */
[----:B-1----:R-:W-:Y:S05]  /*be20*/  @!P0 BRA `(.L_x_315) ;  /* 0xfffffffc00f08947 */ /* 0x002fea000383ffff */
[----:B------:R-:W-:Y:S05]  /*be30*/  BRA `(.L_x_331) ;  /* 0xfffffff8007c7947 */ /* 0x000fea000383ffff */
.L_x_316:
[----:B0-----:R0:W1:Y:S02]  /*be40*/  SYNCS.PHASECHK.TRANS64.TRYWAIT P0, [R9+URZ], R4 ;  /* 0x00000004090075a7 */ /* 0x001064000800017f */
[----:B-1----:R-:W-:Y:S05]  /*be50*/  @!P0 NANOSLEEP.SYNCS 0x989680 ;  /* 0x009896800000895d */ /* 0x002fea0003900000 */
[----:B------:R-:W1:Y:S02]  /*be60*/  @!P0 SYNCS.PHASECHK.TRANS64 P0, [R9+URZ], R4 ;  /* 0x00000004090085a7 */ /* 0x000e64000800007f */
[----:B-1----:R-:W-:Y:S05]  /*be70*/  @!P0 BRA `(.L_x_316) ;  /* 0xfffffffc00f08947 */ /* 0x002fea000383ffff */
[----:B------:R-:W-:Y:S05]  /*be80*/  BRA `(.L_x_332) ;  /* 0xfffffff8008c7947 */ /* 0x000fea000383ffff */
.L_x_317:
[----:B0-----:R0:W1:Y:S02]  /*be90*/  SYNCS.PHASECHK.TRANS64.TRYWAIT P0, [R6+URZ], R5 ;  /* 0x00000005060075a7 */ /* 0x001064000800017f */
[----:B-1----:R-:W-:Y:S05]  /*bea0*/  @!P0 NANOSLEEP.SYNCS 0x989680 ;  /* 0x009896800000895d */ /* 0x002fea0003900000 */
[----:B------:R-:W1:Y:S02]  /*beb0*/  @!P0 SYNCS.PHASECHK.TRANS64 P0, [R6+URZ], R5 ;  /* 0x00000005060085a7 */ /* 0x000e64000800007f */
[----:B-1----:R-:W-:Y:S05]  /*bec0*/  @!P0 BRA `(.L_x_317) ;  /* 0xfffffffc00f08947 */ /* 0x002fea000383ffff */
[----:B------:R-:W-:Y:S05]  /*bed0*/  BRA `(.L_x_333) ;  /* 0xfffffff8009c7947 */ /* 0x000fea000383ffff */
.L_x_318:
[----:B0-----:R0:W1:Y:S02]  /*bee0*/  SYNCS.PHASECHK.TRANS64.TRYWAIT P0, [R9+URZ], R4 ;  /* 0x00000004090075a7 */ /* 0x001064000800017f */
[----:B-1----:R-:W-:Y:S05]  /*bef0*/  @!P0 NANOSLEEP.SYNCS 0x989680 ;  /* 0x009896800000895d */ /* 0x002fea0003900000 */
[----:B------:R-:W1:Y:S02]  /*bf00*/  @!P0 SYNCS.PHASECHK.TRANS64 P0, [R9+URZ], R4 ;  /* 0x00000004090085a7 */ /* 0x000e64000800007f */
[----:B-1----:R-:W-:Y:S05]  /*bf10*/  @!P0 BRA `(.L_x_318) ;  /* 0xfffffffc00f08947 */ /* 0x002fea000383ffff */
[----:B------:R-:W-:Y:S05]  /*bf20*/  BRA `(.L_x_334) ;  /* 0xfffffff800ac7947 */ /* 0x000fea000383ffff */
.L_x_319:
[----:B0-----:R0:W1:Y:S02]  /*bf30*/  SYNCS.PHASECHK.TRANS64.TRYWAIT P0, [R6+URZ], R5 ;  /* 0x00000005060075a7 */ /* 0x001064000800017f */
[----:B-1----:R-:W-:Y:S05]  /*bf40*/  @!P0 NANOSLEEP.SYNCS 0x989680 ;  /* 0x009896800000895d */ /* 0x002fea0003900000 */
[----:B------:R-:W1:Y:S02]  /*bf50*/  @!P0 SYNCS.PHASECHK.TRANS64 P0, [R6+URZ], R5 ;  /* 0x00000005060085a7 */ /* 0x000e64000800007f */
[----:B-1----:R-:W-:Y:S05]  /*bf60*/  @!P0 BRA `(.L_x_319) ;  /* 0xfffffffc00f08947 */ /* 0x002fea000383ffff */
[----:B------:R-:W-:Y:S05]  /*bf70*/  BRA `(.L_x_335) ;  /* 0xfffffff800bc7947 */ /* 0x000fea000383ffff */
.L_x_320:
[----:B-1----:R1:W2:Y:S02]  /*bf80*/  SYNCS.PHASECHK.TRANS64.TRYWAIT P0, [R9+URZ], R4 ;  /* 0x00000004090075a7 */ /* 0x0022a4000800017f */
[----:B--2---:R-:W-:Y:S05]  /*bf90*/  @!P0 NANOSLEEP.SYNCS 0x989680 ;  /* 0x009896800000895d */ /* 0x004fea0003900000 */
[----:B------:R-:W2:Y:S02]  /*bfa0*/  @!P0 SYNCS.PHASECHK.TRANS64 P0, [R9+URZ], R4 ;  /* 0x00000004090085a7 */ /* 0x000ea4000800007f */
[----:B--2---:R-:W-:Y:S05]  /*bfb0*/  @!P0 BRA `(.L_x_320) ;  /* 0xfffffffc00f08947 */ /* 0x004fea000383ffff */
[----:B------:R-:W-:Y:S05]  /*bfc0*/  BRA `(.L_x_336) ;  /* 0xfffffff800c47947 */ /* 0x000fea000383ffff */
.L_x_337:
[----:B------:R-:W-:-:S00]  /*bfd0*/  BRA `(.L_x_337) ;  /* 0xfffffffc00fc7947 */ /* 0x000fc0000383ffff */
[----:B------:R-:W-:-:S00]  /*bfe0*/  NOP ;  /* 0x0000000000007918 */ /* 0x000fc00000000000 */
        /* <DEDUP_REMOVED lines=9> */
.L_x_338:


//--------------------- .nv.global.init           --------------------------
	.section	.nv.global.init,"aw",@progbits
.nv.global.init:
	.type		$str$22,@object
	.size		$str$22,($str$23 - $str$22)
$str$22:
        /*0000*/ 	.byte	0x6b, 0x5f, 0x74, 0x69, 0x6c, 0x65, 0x5f, 0x63, 0x6f, 0x75, 0x6e, 0x74, 0x20, 0x3e, 0x3d, 0x20
        /*0010*/ 	.byte	0x31, 0x00
	.type		$str$23,@object
	.size		$str$23,(__unnamed_1 - $str$23)
$str$23:
        /*0012*/ 	.byte	0x2f, 0x74, 0x6d, 0x70, 0x2f, 0x63, 0x75, 0x74, 0x6c, 0x61, 0x73, 0x73, 0x5f, 0x73, 0x77, 0x65
        /*0022*/ 	.byte	0x65, 0x70, 0x5f, 0x73, 0x72, 0x63, 0x2f, 0x69, 0x6e, 0x63, 0x6c, 0x75, 0x64, 0x65, 0x2f, 0x63
        /*0032*/ 	.byte	0x75, 0x74, 0x6c, 0x61, 0x73, 0x73, 0x2f, 0x67, 0x65, 0x6d, 0x6d, 0x2f, 0x63, 0x6f, 0x6c, 0x6c
        /*0042*/ 	.byte	0x65, 0x63, 0x74, 0x69, 0x76, 0x65, 0x2f, 0x73, 0x6d, 0x39, 0x30, 0x5f, 0x6d, 0x6d, 0x61, 0x5f
        /*0052*/ 	.byte	0x74, 0x6d, 0x61, 0x5f, 0x67, 0x6d, 0x6d, 0x61, 0x5f, 0x73, 0x73, 0x5f, 0x77, 0x61, 0x72, 0x70
        /*0062*/ 	.byte	0x73, 0x70, 0x65, 0x63, 0x69, 0x61, 0x6c, 0x69, 0x7a, 0x65, 0x64, 0x2e, 0x68, 0x70, 0x70, 0x00
	.type		__unnamed_1,@object
	.size		__unnamed_1,(.L_0 - __unnamed_1)
__unnamed_1:
        /*0072*/ 	.byte	0x76, 0x6f, 0x69, 0x64, 0x20, 0x63, 0x75, 0x74, 0x6c, 0x61, 0x73, 0x73, 0x3a, 0x3a, 0x67, 0x65
        /* <DEDUP_REMOVED lines=181> */
        /*0bd2*/ 	.byte	0x69, 0x64, 0x65, 0x6e, 0x74, 0x69, 0x74, 0x79, 0x5d, 0x00
.L_0:


//--------------------- .nv.shared._ZN7cutlass13device_kernelINS_4gemm6kernel13GemmUniversalIN4cute5tupleIJiiiiEEENS1_10collective13CollectiveMmaINS1_34MainloopSm90TmaGmmaWarpSpecializedILi9ENS5_IJNS4_1CILi4EEESB_NSA_ILi1EEEEEENS1_35KernelTmaWarpSpecializedCooperativeEEENS5_IJNSA_ILi128EEENSA_ILi256EEENSA_ILi32EEEEEENS_10bfloat16_tENS5_IJlSC_lEEESK_SL_NS4_8TiledMMAINS4_8MMA_AtomIJNS4_4SM904GMMA28MMA_64x256x16_F32BF16BF16_SSILNSP_5MajorE0ELSR_0ELNSP_7ScaleInE1ELSS_1EEEEEENS4_6LayoutINS5_IJNSA_ILi2EEESC_SC_EEENS5_IJSC_NSA_ILi0EEESY_EEEEENS5_IJNS4_10UnderscoreES11_S11_EEEEENS4_23SM90_TMA_LOAD_MULTICASTENS4_14ComposedLayoutINS4_7SwizzleILi2ELi4ELi3EEENS4_18smem_ptr_flag_bitsILi16EEENSV_INS5_IJNSA_ILi8EEESI_EEENS5_IJSI_SC_EEEEEEEvNS4_8identityES14_S1E_vS1F_EENS_8epilogue10collective6detail29Sm90TmaWarpSpecializedAdapterINS1I_15DefaultEpilogueISK_SL_SL_NS1H_6thread17LinearCombinationISK_Li1EffLNS1M_9ScaleType4KindE0ELNS_15FloatRoundStyleE2ESK_EENS1_15EpilogueDefaultEEEEEvvEEEEvNT_6ParamsE --------------------------
	.section	.nv.shared._ZN7cutlass13device_kernelINS_4gemm6kernel13GemmUniversalIN4cute5tupleIJiiiiEEENS1_10collective13CollectiveMmaINS1_34MainloopSm90TmaGmmaWarpSpecializedILi9ENS5_IJNS4_1CILi4EEESB_NSA_ILi1EEEEEENS1_35KernelTmaWarpSpecializedCooperativeEEENS5_IJNSA_ILi128EEENSA_ILi256EEENSA_ILi32EEEEEENS_10bfloat16_tENS5_IJlSC_lEEESK_SL_NS4_8TiledMMAINS4_8MMA_AtomIJNS4_4SM904GMMA28MMA_64x256x16_F32BF16BF16_SSILNSP_5MajorE0ELSR_0ELNSP_7ScaleInE1ELSS_1EEEEEENS4_6LayoutINS5_IJNSA_ILi2EEESC_SC_EEENS5_IJSC_NSA_ILi0EEESY_EEEEENS5_IJNS4_10UnderscoreES11_S11_EEEEENS4_23SM90_TMA_LOAD_MULTICASTENS4_14ComposedLayoutINS4_7SwizzleILi2ELi4ELi3EEENS4_18smem_ptr_flag_bitsILi16EEENSV_INS5_IJNSA_ILi8EEESI_EEENS5_IJSI_SC_EEEEEEEvNS4_8identityES14_S1E_vS1F_EENS_8epilogue10collective6detail29Sm90TmaWarpSpecializedAdapterINS1I_15DefaultEpilogueISK_SL_SL_NS1H_6thread17LinearCombinationISK_Li1EffLNS1M_9ScaleType4KindE0ELNS_15FloatRoundStyleE2ESK_EENS1_15EpilogueDefaultEEEEEvvEEEEvNT_6ParamsE,"aw",@nobits
	.sectionflags	@""
	.align	16
	.zero		1024


//--------------------- .nv.shared.reserved.0     --------------------------
	.section	.nv.shared.reserved.0,"aw",@nobits
	.weak		__nv_reservedSMEM_offset_0_alias
	.size		__nv_reservedSMEM_offset_0_alias, 0, 0
	.other		__nv_reservedSMEM_offset_0_alias,@"STO_CUDA_RESERVED_SHARED STV_DEFAULT"
__nv_reservedSMEM_offset_0_alias:
	.zero		0


//--------------------- .nv.global                --------------------------
	.section	.nv.global,"aw",@nobits
.nv.global:
	.type		_ZN40_INTERNAL_9fe3c368_4_k_cu_d084697f_296814cute1_E,@object
	.size		_ZN40_INTERNAL_9fe3c368_4_k_cu_d084697f_296814cute1_E,(_ZN40_INTERNAL_9fe3c368_4_k_cu_d084697f_296814cuda3std3__45__cpo6cbeginE - _ZN40_INTERNAL_9fe3c368_4_k_cu_d084697f_296814cute1_E)
_ZN40_INTERNAL_9fe3c368_4_k_cu_d084697f_296814cute1_E:
	.zero		1
	.type		_ZN40_INTERNAL_9fe3c368_4_k_cu_d084697f_296814cuda3std3__45__cpo6cbeginE,@object
	.size		_ZN40_INTERNAL_9fe3c368_4_k_cu_d084697f_296814cuda3std3__45__cpo6cbeginE,(_ZN40_INTERNAL_9fe3c368_4_k_cu_d084697f_296814cuda3std3__48in_placeE - _ZN40_INTERNAL_9fe3c368_4_k_cu_d084697f_296814cuda3std3__45__cpo6cbeginE)
_ZN40_INTERNAL_9fe3c368_4_k_cu_d084697f_296814cuda3std3__45__cpo6cbeginE:
	.zero		1
	.type		_ZN40_INTERNAL_9fe3c368_4_k_cu_d084697f_296814cuda3std3__48in_placeE,@object
	.size		_ZN40_INTERNAL_9fe3c368_4_k_cu_d084697f_296814cuda3std3__48in_placeE,(_ZN40_INTERNAL_9fe3c368_4_k_cu_d084697f_296814cuda3std6ranges3__45__cpo9iter_moveE - _ZN40_INTERNAL_9fe3c368_4_k_cu_d084697f_296814cuda3std3__48in_placeE)
_ZN40_INTERNAL_9fe3c368_4_k_cu_d084697f_296814cuda3std3__48in_placeE:
	.zero		1
	.type		_ZN40_INTERNAL_9fe3c368_4_k_cu_d084697f_296814cuda3std6ranges3__45__cpo9iter_moveE,@object
	.size		_ZN40_INTERNAL_9fe3c368_4_k_cu_d084697f_296814cuda3std6ranges3__45__cpo9iter_moveE,(_ZN40_INTERNAL_9fe3c368_4_k_cu_d084697f_296814cuda3std3__45__cpo5beginE - _ZN40_INTERNAL_9fe3c368_4_k_cu_d084697f_296814cuda3std6ranges3__45__cpo9iter_moveE)
_ZN40_INTERNAL_9fe3c368_4_k_cu_d084697f_296814cuda3std6ranges3__45__cpo9iter_moveE:
	.zero		1
	.type		_ZN40_INTERNAL_9fe3c368_4_k_cu_d084697f_296814cuda3std3__45__cpo5beginE,@object
	.size		_ZN40_INTERNAL_9fe3c368_4_k_cu_d084697f_296814cuda3std3__45__cpo5beginE,(_ZN40_INTERNAL_9fe3c368_4_k_cu_d084697f_296814cuda3std3__442_GLOBAL__N__9fe3c368_4_k_cu_d084697f_296816ignoreE - _ZN40_INTERNAL_9fe3c368_4_k_cu_d084697f_296814cuda3std3__45__cpo5beginE)
_ZN40_INTERNAL_9fe3c368_4_k_cu_d084697f_296814cuda3std3__45__cpo5beginE:
	.zero		1
	.type		_ZN40_INTERNAL_9fe3c368_4_k_cu_d084697f_296814cuda3std3__442_GLOBAL__N__9fe3c368_4_k_cu_d084697f_296816ignoreE,@object
	.size		_ZN40_INTERNAL_9fe3c368_4_k_cu_d084697f_296814cuda3std3__442_GLOBAL__N__9fe3c368_4_k_cu_d084697f_296816ignoreE,(_ZN40_INTERNAL_9fe3c368_4_k_cu_d084697f_296814cute7productE - _ZN40_INTERNAL_9fe3c368_4_k_cu_d084697f_296814cuda3std3__442_GLOBAL__N__9fe3c368_4_k_cu_d084697f_296816ignoreE)
_ZN40_INTERNAL_9fe3c368_4_k_cu_d084697f_296814cuda3std3__442_GLOBAL__N__9fe3c368_4_k_cu_d084697f_296816ignoreE:
	.zero		1
	.type		_ZN40_INTERNAL_9fe3c368_4_k_cu_d084697f_296814cute7productE,@object
	.size		_ZN40_INTERNAL_9fe3c368_4_k_cu_d084697f_296814cute7productE,(_ZN40_INTERNAL_9fe3c368_4_k_cu_d084697f_296814cuda3std3__45__cpo3endE - _ZN40_INTERNAL_9fe3c368_4_k_cu_d084697f_296814cute7productE)
_ZN40_INTERNAL_9fe3c368_4_k_cu_d084697f_296814cute7productE:
	.zero		1
	.type		_ZN40_INTERNAL_9fe3c368_4_k_cu_d084697f_296814cuda3std3__45__cpo3endE,@object
	.size		_ZN40_INTERNAL_9fe3c368_4_k_cu_d084697f_296814cuda3std3__45__cpo3endE,(_ZN40_INTERNAL_9fe3c368_4_k_cu_d084697f_296814cuda3std3__419piecewise_constructE - _ZN40_INTERNAL_9fe3c368_4_k_cu_d084697f_296814cuda3std3__45__cpo3endE)
_ZN40_INTERNAL_9fe3c368_4_k_cu_d084697f_296814cuda3std3__45__cpo3endE:
	.zero		1
	.type		_ZN40_INTERNAL_9fe3c368_4_k_cu_d084697f_296814cuda3std3__419piecewise_constructE,@object
	.size		_ZN40_INTERNAL_9fe3c368_4_k_cu_d084697f_296814cuda3std3__419piecewise_constructE,(_ZN40_INTERNAL_9fe3c368_4_k_cu_d084697f_296814cuda3std3__45__cpo4cendE - _ZN40_INTERNAL_9fe3c368_4_k_cu_d084697f_296814cuda3std3__419piecewise_constructE)
_ZN40_INTERNAL_9fe3c368_4_k_cu_d084697f_296814cuda3std3__419piecewise_constructE:
	.zero		1
	.type		_ZN40_INTERNAL_9fe3c368_4_k_cu_d084697f_296814cuda3std3__45__cpo4cendE,@object
	.size		_ZN40_INTERNAL_9fe3c368_4_k_cu_d084697f_296814cuda3std3__45__cpo4cendE,(_ZN40_INTERNAL_9fe3c368_4_k_cu_d084697f_296814cuda3std6ranges3__45__cpo4swapE - _ZN40_INTERNAL_9fe3c368_4_k_cu_d084697f_296814cuda3std3__45__cpo4cendE)
_ZN40_INTERNAL_9fe3c368_4_k_cu_d084697f_296814cuda3std3__45__cpo4cendE:
	.zero		1
	.type		_ZN40_INTERNAL_9fe3c368_4_k_cu_d084697f_296814cuda3std6ranges3__45__cpo4swapE,@object
	.size		_ZN40_INTERNAL_9fe3c368_4_k_cu_d084697f_296814cuda3std6ranges3__45__cpo4swapE,(.L_8 - _ZN40_INTERNAL_9fe3c368_4_k_cu_d084697f_296814cuda3std6ranges3__45__cpo4swapE)
_ZN40_INTERNAL_9fe3c368_4_k_cu_d084697f_296814cuda3std6ranges3__45__cpo4swapE:
	.zero		1
.L_8:


//--------------------- .nv.constant0._ZN7cutlass13device_kernelINS_4gemm6kernel13GemmUniversalIN4cute5tupleIJiiiiEEENS1_10collective13CollectiveMmaINS1_34MainloopSm90TmaGmmaWarpSpecializedILi9ENS5_IJNS4_1CILi4EEESB_NSA_ILi1EEEEEENS1_35KernelTmaWarpSpecializedCooperativeEEENS5_IJNSA_ILi128EEENSA_ILi256EEENSA_ILi32EEEEEENS_10bfloat16_tENS5_IJlSC_lEEESK_SL_NS4_8TiledMMAINS4_8MMA_AtomIJNS4_4SM904GMMA28MMA_64x256x16_F32BF16BF16_SSILNSP_5MajorE0ELSR_0ELNSP_7ScaleInE1ELSS_1EEEEEENS4_6LayoutINS5_IJNSA_ILi2EEESC_SC_EEENS5_IJSC_NSA_ILi0EEESY_EEEEENS5_IJNS4_10UnderscoreES11_S11_EEEEENS4_23SM90_TMA_LOAD_MULTICASTENS4_14ComposedLayoutINS4_7SwizzleILi2ELi4ELi3EEENS4_18smem_ptr_flag_bitsILi16EEENSV_INS5_IJNSA_ILi8EEESI_EEENS5_IJSI_SC_EEEEEEEvNS4_8identityES14_S1E_vS1F_EENS_8epilogue10collective6detail29Sm90TmaWarpSpecializedAdapterINS1I_15DefaultEpilogueISK_SL_SL_NS1H_6thread17LinearCombinationISK_Li1EffLNS1M_9ScaleType4KindE0ELNS_15FloatRoundStyleE2ESK_EENS1_15EpilogueDefaultEEEEEvvEEEEvNT_6ParamsE --------------------------
	.section	.nv.constant0._ZN7cutlass13device_kernelINS_4gemm6kernel13GemmUniversalIN4cute5tupleIJiiiiEEENS1_10collective13CollectiveMmaINS1_34MainloopSm90TmaGmmaWarpSpecializedILi9ENS5_IJNS4_1CILi4EEESB_NSA_ILi1EEEEEENS1_35KernelTmaWarpSpecializedCooperativeEEENS5_IJNSA_ILi128EEENSA_ILi256EEENSA_ILi32EEEEEENS_10bfloat16_tENS5_IJlSC_lEEESK_SL_NS4_8TiledMMAINS4_8MMA_AtomIJNS4_4SM904GMMA28MMA_64x256x16_F32BF16BF16_SSILNSP_5MajorE0ELSR_0ELNSP_7ScaleInE1ELSS_1EEEEEENS4_6LayoutINS5_IJNSA_ILi2EEESC_SC_EEENS5_IJSC_NSA_ILi0EEESY_EEEEENS5_IJNS4_10UnderscoreES11_S11_EEEEENS4_23SM90_TMA_LOAD_MULTICASTENS4_14ComposedLayoutINS4_7SwizzleILi2ELi4ELi3EEENS4_18smem_ptr_flag_bitsILi16EEENSV_INS5_IJNSA_ILi8EEESI_EEENS5_IJSI_SC_EEEEEEEvNS4_8identityES14_S1E_vS1F_EENS_8epilogue10collective6detail29Sm90TmaWarpSpecializedAdapterINS1I_15DefaultEpilogueISK_SL_SL_NS1H_6thread17LinearCombinationISK_Li1EffLNS1M_9ScaleType4KindE0ELNS_15FloatRoundStyleE2ESK_EENS1_15EpilogueDefaultEEEEEvvEEEEvNT_6ParamsE,"a",@progbits
	.sectionflags	@""
	.align	4
.nv.constant0._ZN7cutlass13device_kernelINS_4gemm6kernel13GemmUniversalIN4cute5tupleIJiiiiEEENS1_10collective13CollectiveMmaINS1_34MainloopSm90TmaGmmaWarpSpecializedILi9ENS5_IJNS4_1CILi4EEESB_NSA_ILi1EEEEEENS1_35KernelTmaWarpSpecializedCooperativeEEENS5_IJNSA_ILi128EEENSA_ILi256EEENSA_ILi32EEEEEENS_10bfloat16_tENS5_IJlSC_lEEESK_SL_NS4_8TiledMMAINS4_8MMA_AtomIJNS4_4SM904GMMA28MMA_64x256x16_F32BF16BF16_SSILNSP_5MajorE0ELSR_0ELNSP_7ScaleInE1ELSS_1EEEEEENS4_6LayoutINS5_IJNSA_ILi2EEESC_SC_EEENS5_IJSC_NSA_ILi0EEESY_EEEEENS5_IJNS4_10UnderscoreES11_S11_EEEEENS4_23SM90_TMA_LOAD_MULTICASTENS4_14ComposedLayoutINS4_7SwizzleILi2ELi4ELi3EEENS4_18smem_ptr_flag_bitsILi16EEENSV_INS5_IJNSA_ILi8EEESI_EEENS5_IJSI_SC_EEEEEEEvNS4_8identityES14_S1E_vS1F_EENS_8epilogue10collective6detail29Sm90TmaWarpSpecializedAdapterINS1I_15DefaultEpilogueISK_SL_SL_NS1H_6thread17LinearCombinationISK_Li1EffLNS1M_9ScaleType4KindE0ELNS_15FloatRoundStyleE2ESK_EENS1_15EpilogueDefaultEEEEEvvEEEEvNT_6ParamsE:
	.zero		1664


//--------------------- SYMBOLS --------------------------

	.type		.nv.reservedSmem.offset0,@object
	.size		.nv.reservedSmem.offset0,0x4
	.type		__assertfail,@function
